	.target	sm_90a

	.elftype	@"ET_EXEC"


//--------------------- .note.nv.tkinfo           --------------------------
	.section	.note.nv.tkinfo,"",@"SHT_NOTE"
	.sectionflags	@"SHF_NOTE_NV_TKINFO"
	.tkinfo
        /*0018*/ 	.word	0x00000002
        /*0030*/ 	.string	""
        /*0030*/ 	.string	"ptxas"
        /*0030*/ 	.string	"Cuda compilation tools, release 13.0, V13.0.88"
        /*0030*/ 	.string	"Build cuda_13.0.r13.0/compiler.36424714_0"
        /*0030*/ 	.string	"-arch sm_90a -m 64 "



//--------------------- .note.nv.cuinfo           --------------------------
	.section	.note.nv.cuinfo,"",@"SHT_NOTE"
	.sectionflags	@"SHF_NOTE_NV_CUINFO"
        /*0018*/ 	.short	0x0002
        /*001a*/ 	.short	0x005a
        /*001c*/ 	.short	0x0082
	.zero		2


//--------------------- .nv.info                  --------------------------
	.section	.nv.info,"",@"SHT_CUDA_INFO"
	.align	4


	//----- nvinfo : EIATTR_REGCOUNT
	.align		4
        /*0000*/ 	.byte	0x04, 0x2f
        /*0002*/ 	.short	(.L_15 - .L_14)
	.align		4
.L_14:
        /*0004*/ 	.word	index@(_ZN7cutlass13device_kernelINS_4gemm6kernel13GemmUniversalIN4cute5tupleIJiiiiEEENS1_10collective13CollectiveMmaINS1_34MainloopSm90TmaGmmaWarpSpecializedILi7ENS5_IJNS4_1CILi2EEENSA_ILi4EEENSA_ILi1EEEEEENS1_35KernelTmaWarpSpecializedCooperativeEEENS5_IJNSA_ILi128EEESH_NSA_ILi64EEEEEENS_6half_tENS5_IJSD_llEEESK_NS5_IJlSD_lEEENS4_8TiledMMAINS4_8MMA_AtomIJNS4_4SM904GMMA26MMA_64x128x16_F32F16F16_SSILNSQ_5MajorE1ELSS_0ELNSQ_7ScaleInE1ELST_1EEEEEENS4_6LayoutINS5_IJSB_SD_SD_EEENS5_IJSD_NSA_ILi0EEESY_EEEEENS5_IJNS4_10UnderscoreES11_S11_EEEEENS4_23SM90_TMA_LOAD_MULTICASTENS4_14ComposedLayoutINS4_7SwizzleILi3ELi4ELi3EEENS4_18smem_ptr_flag_bitsILi16EEENSW_INS5_IJSI_NSA_ILi8EEEEEENS5_IJSD_SI_EEEEEEEvNS4_8identityES14_NS15_IS17_S19_NSW_INS5_IJS1A_SI_EEENS5_IJSI_SD_EEEEEEEvS1F_EENS_8epilogue10collective6detail29Sm90TmaWarpSpecializedAdapterINS1M_15DefaultEpilogueISK_SM_SM_NS1L_6thread17LinearCombinationISK_Li1EffLNS1Q_9ScaleType4KindE0ELNS_15FloatRoundStyleE2ESK_EENS1_15EpilogueDefaultEEEEEvvEEEEvNT_6ParamsE)
        /*0008*/ 	.word	0x000000a8


	//----- nvinfo : EIATTR_FRAME_SIZE
	.align		4
.L_15:
        /*000c*/ 	.byte	0x04, 0x11
        /*000e*/ 	.short	(.L_17 - .L_16)
	.align		4
.L_16:
        /*0010*/ 	.word	index@(_ZN7cutlass13device_kernelINS_4gemm6kernel13GemmUniversalIN4cute5tupleIJiiiiEEENS1_10collective13CollectiveMmaINS1_34MainloopSm90TmaGmmaWarpSpecializedILi7ENS5_IJNS4_1CILi2EEENSA_ILi4EEENSA_ILi1EEEEEENS1_35KernelTmaWarpSpecializedCooperativeEEENS5_IJNSA_ILi128EEESH_NSA_ILi64EEEEEENS_6half_tENS5_IJSD_llEEESK_NS5_IJlSD_lEEENS4_8TiledMMAINS4_8MMA_AtomIJNS4_4SM904GMMA26MMA_64x128x16_F32F16F16_SSILNSQ_5MajorE1ELSS_0ELNSQ_7ScaleInE1ELST_1EEEEEENS4_6LayoutINS5_IJSB_SD_SD_EEENS5_IJSD_NSA_ILi0EEESY_EEEEENS5_IJNS4_10UnderscoreES11_S11_EEEEENS4_23SM90_TMA_LOAD_MULTICASTENS4_14ComposedLayoutINS4_7SwizzleILi3ELi4ELi3EEENS4_18smem_ptr_flag_bitsILi16EEENSW_INS5_IJSI_NSA_ILi8EEEEEENS5_IJSD_SI_EEEEEEEvNS4_8identityES14_NS15_IS17_S19_NSW_INS5_IJS1A_SI_EEENS5_IJSI_SD_EEEEEEEvS1F_EENS_8epilogue10collective6detail29Sm90TmaWarpSpecializedAdapterINS1M_15DefaultEpilogueISK_SM_SM_NS1L_6thread17LinearCombinationISK_Li1EffLNS1Q_9ScaleType4KindE0ELNS_15FloatRoundStyleE2ESK_EENS1_15EpilogueDefaultEEEEEvvEEEEvNT_6ParamsE)
        /*0014*/ 	.word	0x00000000


	//----- nvinfo : EIATTR_MIN_STACK_SIZE
	.align		4
.L_17:
        /*0018*/ 	.byte	0x04, 0x12
        /*001a*/ 	.short	(.L_19 - .L_18)
	.align		4
.L_18:
        /*001c*/ 	.word	index@(_ZN7cutlass13device_kernelINS_4gemm6kernel13GemmUniversalIN4cute5tupleIJiiiiEEENS1_10collective13CollectiveMmaINS1_34MainloopSm90TmaGmmaWarpSpecializedILi7ENS5_IJNS4_1CILi2EEENSA_ILi4EEENSA_ILi1EEEEEENS1_35KernelTmaWarpSpecializedCooperativeEEENS5_IJNSA_ILi128EEESH_NSA_ILi64EEEEEENS_6half_tENS5_IJSD_llEEESK_NS5_IJlSD_lEEENS4_8TiledMMAINS4_8MMA_AtomIJNS4_4SM904GMMA26MMA_64x128x16_F32F16F16_SSILNSQ_5MajorE1ELSS_0ELNSQ_7ScaleInE1ELST_1EEEEEENS4_6LayoutINS5_IJSB_SD_SD_EEENS5_IJSD_NSA_ILi0EEESY_EEEEENS5_IJNS4_10UnderscoreES11_S11_EEEEENS4_23SM90_TMA_LOAD_MULTICASTENS4_14ComposedLayoutINS4_7SwizzleILi3ELi4ELi3EEENS4_18smem_ptr_flag_bitsILi16EEENSW_INS5_IJSI_NSA_ILi8EEEEEENS5_IJSD_SI_EEEEEEEvNS4_8identityES14_NS15_IS17_S19_NSW_INS5_IJS1A_SI_EEENS5_IJSI_SD_EEEEEEEvS1F_EENS_8epilogue10collective6detail29Sm90TmaWarpSpecializedAdapterINS1M_15DefaultEpilogueISK_SM_SM_NS1L_6thread17LinearCombinationISK_Li1EffLNS1Q_9ScaleType4KindE0ELNS_15FloatRoundStyleE2ESK_EENS1_15EpilogueDefaultEEEEEvvEEEEvNT_6ParamsE)
        /*0020*/ 	.word	0x00000000
.L_19:


//--------------------- .nv.compat                --------------------------
	.section	.nv.compat,"",@"SHT_CUDA_COMPAT_INFO"
	.align	4
        /*0000*/ 	.byte	0x02, 0x09, 0x01, 0x00, 0x02, 0x02, 0x04, 0x00, 0x02, 0x05, 0x05, 0x00, 0x03, 0x07, 0x01, 0x01
        /*0010*/ 	.byte	0x02, 0x03, 0x01, 0x00, 0x02, 0x06, 0x01, 0x00, 0x04, 0x0b, 0x08, 0x00, 0x00, 0x00, 0x00, 0x00
        /*0020*/ 	.byte	0x00, 0x00, 0x00, 0x00


//--------------------- .nv.info._ZN7cutlass13device_kernelINS_4gemm6kernel13GemmUniversalIN4cute5tupleIJiiiiEEENS1_10collective13CollectiveMmaINS1_34MainloopSm90TmaGmmaWarpSpecializedILi7ENS5_IJNS4_1CILi2EEENSA_ILi4EEENSA_ILi1EEEEEENS1_35KernelTmaWarpSpecializedCooperativeEEENS5_IJNSA_ILi128EEESH_NSA_ILi64EEEEEENS_6half_tENS5_IJSD_llEEESK_NS5_IJlSD_lEEENS4_8TiledMMAINS4_8MMA_AtomIJNS4_4SM904GMMA26MMA_64x128x16_F32F16F16_SSILNSQ_5MajorE1ELSS_0ELNSQ_7ScaleInE1ELST_1EEEEEENS4_6LayoutINS5_IJSB_SD_SD_EEENS5_IJSD_NSA_ILi0EEESY_EEEEENS5_IJNS4_10UnderscoreES11_S11_EEEEENS4_23SM90_TMA_LOAD_MULTICASTENS4_14ComposedLayoutINS4_7SwizzleILi3ELi4ELi3EEENS4_18smem_ptr_flag_bitsILi16EEENSW_INS5_IJSI_NSA_ILi8EEEEEENS5_IJSD_SI_EEEEEEEvNS4_8identityES14_NS15_IS17_S19_NSW_INS5_IJS1A_SI_EEENS5_IJSI_SD_EEEEEEEvS1F_EENS_8epilogue10collective6detail29Sm90TmaWarpSpecializedAdapterINS1M_15DefaultEpilogueISK_SM_SM_NS1L_6thread17LinearCombinationISK_Li1EffLNS1Q_9ScaleType4KindE0ELNS_15FloatRoundStyleE2ESK_EENS1_15EpilogueDefaultEEEEEvvEEEEvNT_6ParamsE --------------------------
	.section	.nv.info._ZN7cutlass13device_kernelINS_4gemm6kernel13GemmUniversalIN4cute5tupleIJiiiiEEENS1_10collective13CollectiveMmaINS1_34MainloopSm90TmaGmmaWarpSpecializedILi7ENS5_IJNS4_1CILi2EEENSA_ILi4EEENSA_ILi1EEEEEENS1_35KernelTmaWarpSpecializedCooperativeEEENS5_IJNSA_ILi128EEESH_NSA_ILi64EEEEEENS_6half_tENS5_IJSD_llEEESK_NS5_IJlSD_lEEENS4_8TiledMMAINS4_8MMA_AtomIJNS4_4SM904GMMA26MMA_64x128x16_F32F16F16_SSILNSQ_5MajorE1ELSS_0ELNSQ_7ScaleInE1ELST_1EEEEEENS4_6LayoutINS5_IJSB_SD_SD_EEENS5_IJSD_NSA_ILi0EEESY_EEEEENS5_IJNS4_10UnderscoreES11_S11_EEEEENS4_23SM90_TMA_LOAD_MULTICASTENS4_14ComposedLayoutINS4_7SwizzleILi3ELi4ELi3EEENS4_18smem_ptr_flag_bitsILi16EEENSW_INS5_IJSI_NSA_ILi8EEEEEENS5_IJSD_SI_EEEEEEEvNS4_8identityES14_NS15_IS17_S19_NSW_INS5_IJS1A_SI_EEENS5_IJSI_SD_EEEEEEEvS1F_EENS_8epilogue10collective6detail29Sm90TmaWarpSpecializedAdapterINS1M_15DefaultEpilogueISK_SM_SM_NS1L_6thread17LinearCombinationISK_Li1EffLNS1Q_9ScaleType4KindE0ELNS_15FloatRoundStyleE2ESK_EENS1_15EpilogueDefaultEEEEEvvEEEEvNT_6ParamsE,"",@"SHT_CUDA_INFO"
	.sectionflags	@""
	.align	4


	//----- nvinfo : EIATTR_CUDA_API_VERSION
	.align		4
        /*0000*/ 	.byte	0x04, 0x37
        /*0002*/ 	.short	(.L_21 - .L_20)
.L_20:
        /*0004*/ 	.word	0x00000082


	//----- nvinfo : EIATTR_KPARAM_INFO
	.align		4
.L_21:
        /*0008*/ 	.byte	0x04, 0x17
        /*000a*/ 	.short	(.L_23 - .L_22)
.L_22:
        /*000c*/ 	.word	0x00000000
        /*0010*/ 	.short	0x0000
        /*0012*/ 	.short	0x0070
        /*0014*/ 	.byte	0x00, 0xf0, 0x01, 0x10


	//----- nvinfo : EIATTR_SPARSE_MMA_MASK
	.align		4
.L_23:
        /*0018*/ 	.byte	0x03, 0x50
        /*001a*/ 	.short	0x0000


	//----- nvinfo : EIATTR_MAXREG_COUNT
	.align		4
        /*001c*/ 	.byte	0x03, 0x1b
        /*001e*/ 	.short	0x00a8


	//----- nvinfo : EIATTR_NUM_BARRIERS
	.align		4
        /*0020*/ 	.byte	0x02, 0x4c
        /*0022*/ 	.byte	0x01
	.zero		1


	//----- nvinfo : EIATTR_EXTERNS
	.align		4
        /*0024*/ 	.byte	0x04, 0x0f
        /*0026*/ 	.short	(.L_25 - .L_24)


	//   ....[0]....
	.align		4
.L_24:
        /*0028*/ 	.word	index@(__assertfail)


	//----- nvinfo : EIATTR_MERCURY_ISA_VERSION
	.align		4
.L_25:
        /*002c*/ 	.byte	0x03, 0x5f
        /*002e*/ 	.short	0x0101


	//----- nvinfo : EIATTR_INT_WARP_WIDE_INSTR_OFFSETS
	.align		4
        /*0030*/ 	.byte	0x04, 0x31
        /*0032*/ 	.short	(.L_27 - .L_26)


	//   ....[0]....
.L_26:
        /*0034*/ 	.word	0x000004e0


	//   ....[1]....
        /*0038*/ 	.word	0x00000510


	//   ....[2]....
        /*003c*/ 	.word	0x000006b0


	//----- nvinfo : EIATTR_COOP_GROUP_MASK_REGIDS
	.align		4
.L_27:
        /*0040*/ 	.byte	0x04, 0x29
        /*0042*/ 	.short	(.L_29 - .L_28)


	//   ....[0]....
.L_28:
        /*0044*/ 	.word	0xffffffff


	//   ....[1]....
        /*0048*/ 	.word	0xffffffff


	//   ....[2]....
        /*004c*/ 	.word	0xffffffff


	//   ....[3]....
        /*0050*/ 	.word	0xffffffff


	//   ....[4]....
        /*0054*/ 	.word	0xffffffff


	//   ....[5]....
        /*0058*/ 	.word	0xffffffff


	//----- nvinfo : EIATTR_COOP_GROUP_INSTR_OFFSETS
	.align		4
.L_29:
        /*005c*/ 	.byte	0x04, 0x28
        /*005e*/ 	.short	(.L_31 - .L_30)


	//   ....[0]....
.L_30:
        /*0060*/ 	.word	0x00000060


	//   ....[1]....
        /*0064*/ 	.word	0x00000070


	//   ....[2]....
        /*0068*/ 	.word	0x00000130


	//   ....[3]....
        /*006c*/ 	.word	0x00000330


	//   ....[4]....
        /*0070*/ 	.word	0x00000860


	//   ....[5]....
        /*0074*/ 	.word	0x000014e0


	//----- nvinfo : EIATTR_REG_RECONFIG
	.align		4
.L_31:
        /*0078*/ 	.byte	0x01, 0x54
	.zero		2


	//----- nvinfo : EIATTR_SYSCALL_OFFSETS
	.align		4
        /*007c*/ 	.byte	0x04, 0x46
        /*007e*/ 	.short	(.L_33 - .L_32)


	//   ....[0]....
.L_32:
        /*0080*/ 	.word	0x000016c0


	//----- nvinfo : EIATTR_MBARRIER_INSTR_OFFSETS
	.align		4
.L_33:
        /*0084*/ 	.byte	0x04, 0x39
        /*0086*/ 	.short	(.L_35 - .L_34)


	//   ....[0]....
.L_34:
        /*0088*/ 	.word	0x00000230
        /*008c*/ 	.word	0x000000ff
        /*0090*/ 	.word	0x00000000
        /*0094*/ 	.short	0x0100
        /*0096*/ 	.byte	0x08
	.zero		1


	//   ....[1]....
        /*0098*/ 	.word	0x00000240
        /*009c*/ 	.word	0x000000ff
        /*00a0*/ 	.word	0x00000038
        /*00a4*/ 	.short	0x0100
        /*00a6*/ 	.byte	0x08
	.zero		1


	//   ....[2]....
        /*00a8*/ 	.word	0x00000250
        /*00ac*/ 	.word	0x000000ff
        /*00b0*/ 	.word	0x00000008
        /*00b4*/ 	.short	0x0100
        /*00b6*/ 	.byte	0x08
	.zero		1


	//   ....[3]....
        /*00b8*/ 	.word	0x00000260
        /*00bc*/ 	.word	0x000000ff
        /*00c0*/ 	.word	0x00000040
        /*00c4*/ 	.short	0x0100
        /*00c6*/ 	.byte	0x08
	.zero		1


	//   ....[4]....
        /*00c8*/ 	.word	0x00000270
        /*00cc*/ 	.word	0x000000ff
        /*00d0*/ 	.word	0x00000010
        /*00d4*/ 	.short	0x0100
        /*00d6*/ 	.byte	0x08
	.zero		1


	//   ....[5]....
        /*00d8*/ 	.word	0x00000280
        /*00dc*/ 	.word	0x000000ff
        /*00e0*/ 	.word	0x00000048
        /*00e4*/ 	.short	0x0100
        /*00e6*/ 	.byte	0x08
	.zero		1


	//   ....[6]....
        /*00e8*/ 	.word	0x00000290
        /*00ec*/ 	.word	0x000000ff
        /*00f0*/ 	.word	0x00000018
        /*00f4*/ 	.short	0x0100
        /*00f6*/ 	.byte	0x08
	.zero		1


	//   ....[7]....
        /*00f8*/ 	.word	0x000002a0
        /*00fc*/ 	.word	0x000000ff
        /*0100*/ 	.word	0x00000050
        /*0104*/ 	.short	0x0100
        /*0106*/ 	.byte	0x08
	.zero		1


	//   ....[8]....
        /*0108*/ 	.word	0x000002b0
        /*010c*/ 	.word	0x000000ff
        /*0110*/ 	.word	0x00000020
        /*0114*/ 	.short	0x0100
        /*0116*/ 	.byte	0x08
	.zero		1


	//   ....[9]....
        /*0118*/ 	.word	0x000002c0
        /*011c*/ 	.word	0x000000ff
        /*0120*/ 	.word	0x00000058
        /*0124*/ 	.short	0x0100
        /*0126*/ 	.byte	0x08
	.zero		1


	//   ....[10]....
        /*0128*/ 	.word	0x000002d0
        /*012c*/ 	.word	0x000000ff
        /*0130*/ 	.word	0x00000028
        /*0134*/ 	.short	0x0100
        /*0136*/ 	.byte	0x08
	.zero		1


	//   ....[11]....
        /*0138*/ 	.word	0x000002e0
        /*013c*/ 	.word	0x000000ff
        /*0140*/ 	.word	0x00000060
        /*0144*/ 	.short	0x0100
        /*0146*/ 	.byte	0x08
	.zero		1


	//   ....[12]....
        /*0148*/ 	.word	0x000002f0
        /*014c*/ 	.word	0x000000ff
        /*0150*/ 	.word	0x00000030
        /*0154*/ 	.short	0x0100
        /*0156*/ 	.byte	0x08
	.zero		1


	//   ....[13]....
        /*0158*/ 	.word	0x00000300
        /*015c*/ 	.word	0x000000ff
        /*0160*/ 	.word	0x00000068
        /*0164*/ 	.short	0x0100
        /*0166*/ 	.byte	0x08
	.zero		1


	//   ....[14]....
        /*0168*/ 	.word	0x00000740
        /*016c*/ 	.word	0x000000ff
        /*0170*/ 	.word	0x00000080
        /*0174*/ 	.short	0x0100
        /*0176*/ 	.byte	0x06
	.zero		1


	//   ....[15]....
        /*0178*/ 	.word	0x000007e0
        /*017c*/ 	.word	0x000000ff
        /*0180*/ 	.word	0x00000088
        /*0184*/ 	.short	0x0100
        /*0186*/ 	.byte	0x06
	.zero		1


	//   ....[16]....
        /*0188*/ 	.word	0x00001780
        /*018c*/ 	.word	0x00000003
        /*0190*/ 	.word	0x00000000
        /*0194*/ 	.short	0x010a
        /*0196*/ 	.byte	0x3f
	.zero		1


	//   ....[17]....
        /*0198*/ 	.word	0x000017e0
        /*019c*/ 	.word	0x00000003
        /*01a0*/ 	.word	0x00000000
        /*01a4*/ 	.short	0x010a
        /*01a6*/ 	.byte	0x3f
	.zero		1


	//   ....[18]....
        /*01a8*/ 	.word	0x00001b60
        /*01ac*/ 	.word	0x00000005
        /*01b0*/ 	.word	0x00000000
        /*01b4*/ 	.short	0x010a
        /*01b6*/ 	.byte	0x3f
	.zero		1


	//   ....[19]....
        /*01b8*/ 	.word	0x00001ba0
        /*01bc*/ 	.word	0x00000005
        /*01c0*/ 	.word	0x00000000
        /*01c4*/ 	.short	0x010a
        /*01c6*/ 	.byte	0x3f
	.zero		1


	//   ....[20]....
        /*01c8*/ 	.word	0x00001e00
        /*01cc*/ 	.word	0x00000004
        /*01d0*/ 	.word	0x00000000
        /*01d4*/ 	.short	0x0101
        /*01d6*/ 	.byte	0x3f
	.zero		1


	//   ....[21]....
        /*01d8*/ 	.word	0x00002020
        /*01dc*/ 	.word	0x00000000
        /*01e0*/ 	.word	0x00000000
        /*01e4*/ 	.short	0x0101
        /*01e6*/ 	.byte	0x3f
	.zero		1


	//   ....[22]....
        /*01e8*/ 	.word	0x00007280
        /*01ec*/ 	.word	0x00000015
        /*01f0*/ 	.word	0x00000038
        /*01f4*/ 	.short	0x010a
        /*01f6*/ 	.byte	0x3f
	.zero		1


	//   ....[23]....
        /*01f8*/ 	.word	0x00007700
        /*01fc*/ 	.word	0x00000006
        /*0200*/ 	.word	0x00000088
        /*0204*/ 	.short	0x0101
        /*0206*/ 	.byte	0x3f
	.zero		1


	//   ....[24]....
        /*0208*/ 	.word	0x00007e00
        /*020c*/ 	.word	0x00000007
        /*0210*/ 	.word	0x00000000
        /*0214*/ 	.short	0x010a
        /*0216*/ 	.byte	0x3f
	.zero		1


	//   ....[25]....
        /*0218*/ 	.word	0x00007e80
        /*021c*/ 	.word	0x00000008
        /*0220*/ 	.word	0x00000000
        /*0224*/ 	.short	0x010a
        /*0226*/ 	.byte	0x3f
	.zero		1


	//   ....[26]....
        /*0228*/ 	.word	0x00007f10
        /*022c*/ 	.word	0x00000009
        /*0230*/ 	.word	0x00000000
        /*0234*/ 	.short	0x010a
        /*0236*/ 	.byte	0x3f
	.zero		1


	//   ....[27]....
        /*0238*/ 	.word	0x00007fa0
        /*023c*/ 	.word	0x00000008
        /*0240*/ 	.word	0x00000000
        /*0244*/ 	.short	0x010a
        /*0246*/ 	.byte	0x3f
	.zero		1


	//   ....[28]....
        /*0248*/ 	.word	0x00008030
        /*024c*/ 	.word	0x00000009
        /*0250*/ 	.word	0x00000000
        /*0254*/ 	.short	0x010a
        /*0256*/ 	.byte	0x3f
	.zero		1


	//   ....[29]....
        /*0258*/ 	.word	0x000080c0
        /*025c*/ 	.word	0x00000006
        /*0260*/ 	.word	0x00000000
        /*0264*/ 	.short	0x010a
        /*0266*/ 	.byte	0x3f
	.zero		1


	//   ....[30]....
        /*0268*/ 	.word	0x00008150
        /*026c*/ 	.word	0x00000003
        /*0270*/ 	.word	0x00000000
        /*0274*/ 	.short	0x010a
        /*0276*/ 	.byte	0x3f
	.zero		1


	//   ....[31]....
        /*0278*/ 	.word	0x000081b0
        /*027c*/ 	.word	0x00000003
        /*0280*/ 	.word	0x00000000
        /*0284*/ 	.short	0x010a
        /*0286*/ 	.byte	0x3f
	.zero		1


	//   ....[32]....
        /*0288*/ 	.word	0x00008200
        /*028c*/ 	.word	0x00000005
        /*0290*/ 	.word	0x00000000
        /*0294*/ 	.short	0x010a
        /*0296*/ 	.byte	0x3f
	.zero		1


	//   ....[33]....
        /*0298*/ 	.word	0x000082d0
        /*029c*/ 	.word	0x00000015
        /*02a0*/ 	.word	0x00000038
        /*02a4*/ 	.short	0x010a
        /*02a6*/ 	.byte	0x3f
	.zero		1


	//   ....[34]....
        /*02a8*/ 	.word	0x000083a0
        /*02ac*/ 	.word	0x00000007
        /*02b0*/ 	.word	0x00000000
        /*02b4*/ 	.short	0x010a
        /*02b6*/ 	.byte	0x3f
	.zero		1


	//   ....[35]....
        /*02b8*/ 	.word	0x000083f0
        /*02bc*/ 	.word	0x00000008
        /*02c0*/ 	.word	0x00000000
        /*02c4*/ 	.short	0x010a
        /*02c6*/ 	.byte	0x3f
	.zero		1


	//   ....[36]....
        /*02c8*/ 	.word	0x00008440
        /*02cc*/ 	.word	0x00000009
        /*02d0*/ 	.word	0x00000000
        /*02d4*/ 	.short	0x010a
        /*02d6*/ 	.byte	0x3f
	.zero		1


	//   ....[37]....
        /*02d8*/ 	.word	0x00008490
        /*02dc*/ 	.word	0x00000008
        /*02e0*/ 	.word	0x00000000
        /*02e4*/ 	.short	0x010a
        /*02e6*/ 	.byte	0x3f
	.zero		1


	//   ....[38]....
        /*02e8*/ 	.word	0x000084e0
        /*02ec*/ 	.word	0x00000009
        /*02f0*/ 	.word	0x00000000
        /*02f4*/ 	.short	0x010a
        /*02f6*/ 	.byte	0x3f
	.zero		1


	//   ....[39]....
        /*02f8*/ 	.word	0x00008530
        /*02fc*/ 	.word	0x00000006
        /*0300*/ 	.word	0x00000000
        /*0304*/ 	.short	0x010a
        /*0306*/ 	.byte	0x3f
	.zero		1


	//----- nvinfo : EIATTR_NUM_MBARRIERS
	.align		4
.L_35:
        /*0308*/ 	.byte	0x03, 0x38
        /*030a*/ 	.short	0x0010


	//----- nvinfo : EIATTR_EXIT_INSTR_OFFSETS
	.align		4
        /*030c*/ 	.byte	0x04, 0x1c
        /*030e*/ 	.short	(.L_37 - .L_36)


	//   ....[0]....
.L_36:
        /*0310*/ 	.word	0x00000a30


	//   ....[1]....
        /*0314*/ 	.word	0x00001240


	//   ....[2]....
        /*0318*/ 	.word	0x00006910


	//   ....[3]....
        /*031c*/ 	.word	0x00006e70


	//   ....[4]....
        /*0320*/ 	.word	0x000081a0


	//----- nvinfo : EIATTR_MAX_THREADS
	.align		4
.L_37:
        /*0324*/ 	.byte	0x04, 0x05
        /*0326*/ 	.short	(.L_39 - .L_38)
.L_38:
        /*0328*/ 	.word	0x00000180
        /*032c*/ 	.word	0x00000001
        /*0330*/ 	.word	0x00000001


	//----- nvinfo : EIATTR_CRS_STACK_SIZE
	.align		4
.L_39:
        /*0334*/ 	.byte	0x04, 0x1e
        /*0336*/ 	.short	(.L_41 - .L_40)
.L_40:
        /*0338*/ 	.word	0x00000000


	//----- nvinfo : EIATTR_CBANK_PARAM_SIZE
	.align		4
.L_41:
        /*033c*/ 	.byte	0x03, 0x19
        /*033e*/ 	.short	0x0470


	//----- nvinfo : EIATTR_PARAM_CBANK
	.align		4
        /*0340*/ 	.byte	0x04, 0x0a
        /*0342*/ 	.short	(.L_43 - .L_42)
	.align		4
.L_42:
        /*0344*/ 	.word	index@(.nv.constant0._ZN7cutlass13device_kernelINS_4gemm6kernel13GemmUniversalIN4cute5tupleIJiiiiEEENS1_10collective13CollectiveMmaINS1_34MainloopSm90TmaGmmaWarpSpecializedILi7ENS5_IJNS4_1CILi2EEENSA_ILi4EEENSA_ILi1EEEEEENS1_35KernelTmaWarpSpecializedCooperativeEEENS5_IJNSA_ILi128EEESH_NSA_ILi64EEEEEENS_6half_tENS5_IJSD_llEEESK_NS5_IJlSD_lEEENS4_8TiledMMAINS4_8MMA_AtomIJNS4_4SM904GMMA26MMA_64x128x16_F32F16F16_SSILNSQ_5MajorE1ELSS_0ELNSQ_7ScaleInE1ELST_1EEEEEENS4_6LayoutINS5_IJSB_SD_SD_EEENS5_IJSD_NSA_ILi0EEESY_EEEEENS5_IJNS4_10UnderscoreES11_S11_EEEEENS4_23SM90_TMA_LOAD_MULTICASTENS4_14ComposedLayoutINS4_7SwizzleILi3ELi4ELi3EEENS4_18smem_ptr_flag_bitsILi16EEENSW_INS5_IJSI_NSA_ILi8EEEEEENS5_IJSD_SI_EEEEEEEvNS4_8identityES14_NS15_IS17_S19_NSW_INS5_IJS1A_SI_EEENS5_IJSI_SD_EEEEEEEvS1F_EENS_8epilogue10collective6detail29Sm90TmaWarpSpecializedAdapterINS1M_15DefaultEpilogueISK_SM_SM_NS1L_6thread17LinearCombinationISK_Li1EffLNS1Q_9ScaleType4KindE0ELNS_15FloatRoundStyleE2ESK_EENS1_15EpilogueDefaultEEEEEvvEEEEvNT_6ParamsE)
        /*0348*/ 	.short	0x0210
        /*034a*/ 	.short	0x0470


	//----- nvinfo : EIATTR_SW_WAR
	.align		4
.L_43:
        /*034c*/ 	.byte	0x04, 0x36
        /*034e*/ 	.short	(.L_45 - .L_44)
.L_44:
        /*0350*/ 	.word	0x00000008
.L_45:


//--------------------- .nv.callgraph             --------------------------
	.section	.nv.callgraph,"",@"SHT_CUDA_CALLGRAPH"
	.align	4
	.sectionentsize	8
	.align		4
        /*0000*/ 	.word	0x00000000
	.align		4
        /*0004*/ 	.word	0xffffffff
	.align		4
        /*0008*/ 	.word	index@(_ZN7cutlass13device_kernelINS_4gemm6kernel13GemmUniversalIN4cute5tupleIJiiiiEEENS1_10collective13CollectiveMmaINS1_34MainloopSm90TmaGmmaWarpSpecializedILi7ENS5_IJNS4_1CILi2EEENSA_ILi4EEENSA_ILi1EEEEEENS1_35KernelTmaWarpSpecializedCooperativeEEENS5_IJNSA_ILi128EEESH_NSA_ILi64EEEEEENS_6half_tENS5_IJSD_llEEESK_NS5_IJlSD_lEEENS4_8TiledMMAINS4_8MMA_AtomIJNS4_4SM904GMMA26MMA_64x128x16_F32F16F16_SSILNSQ_5MajorE1ELSS_0ELNSQ_7ScaleInE1ELST_1EEEEEENS4_6LayoutINS5_IJSB_SD_SD_EEENS5_IJSD_NSA_ILi0EEESY_EEEEENS5_IJNS4_10UnderscoreES11_S11_EEEEENS4_23SM90_TMA_LOAD_MULTICASTENS4_14ComposedLayoutINS4_7SwizzleILi3ELi4ELi3EEENS4_18smem_ptr_flag_bitsILi16EEENSW_INS5_IJSI_NSA_ILi8EEEEEENS5_IJSD_SI_EEEEEEEvNS4_8identityES14_NS15_IS17_S19_NSW_INS5_IJS1A_SI_EEENS5_IJSI_SD_EEEEEEEvS1F_EENS_8epilogue10collective6detail29Sm90TmaWarpSpecializedAdapterINS1M_15DefaultEpilogueISK_SM_SM_NS1L_6thread17LinearCombinationISK_Li1EffLNS1Q_9ScaleType4KindE0ELNS_15FloatRoundStyleE2ESK_EENS1_15EpilogueDefaultEEEEEvvEEEEvNT_6ParamsE)
	.align		4
        /*000c*/ 	.word	index@(__assertfail)
	.align		4
        /*0010*/ 	.word	0x00000000
	.align		4
        /*0014*/ 	.word	0xfffffffe
	.align		4
        /*0018*/ 	.word	0x00000000
	.align		4
        /*001c*/ 	.word	0xfffffffd
	.align		4
        /*0020*/ 	.word	0x00000000
	.align		4
        /*0024*/ 	.word	0xfffffffc


//--------------------- .nv.constant4             --------------------------
	.section	.nv.constant4,"a",@progbits
	.align	8
	.align		8
.nv.constant4:
        /*0000*/ 	.dword	__assertfail
	.align		8
        /*0008*/ 	.dword	__unnamed_1
	.align		8
        /*0010*/ 	.dword	_ZN40_INTERNAL_b0d4d5f2_4_k_cu_7fde1c83_282354cuda3std3__45__cpo5beginE
	.align		8
        /*0018*/ 	.dword	_ZN40_INTERNAL_b0d4d5f2_4_k_cu_7fde1c83_282354cuda3std3__45__cpo3endE
	.align		8
        /*0020*/ 	.dword	_ZN40_INTERNAL_b0d4d5f2_4_k_cu_7fde1c83_282354cuda3std3__45__cpo6cbeginE
	.align		8
        /*0028*/ 	.dword	_ZN40_INTERNAL_b0d4d5f2_4_k_cu_7fde1c83_282354cuda3std3__45__cpo4cendE
	.align		8
        /*0030*/ 	.dword	_ZN40_INTERNAL_b0d4d5f2_4_k_cu_7fde1c83_282354cuda3std3__442_GLOBAL__N__b0d4d5f2_4_k_cu_7fde1c83_282356ignoreE
	.align		8
        /*0038*/ 	.dword	_ZN40_INTERNAL_b0d4d5f2_4_k_cu_7fde1c83_282354cuda3std3__419piecewise_constructE
	.align		8
        /*0040*/ 	.dword	_ZN40_INTERNAL_b0d4d5f2_4_k_cu_7fde1c83_282354cuda3std3__48in_placeE
	.align		8
        /*0048*/ 	.dword	_ZN40_INTERNAL_b0d4d5f2_4_k_cu_7fde1c83_282354cuda3std6ranges3__45__cpo4swapE
	.align		8
        /*0050*/ 	.dword	_ZN40_INTERNAL_b0d4d5f2_4_k_cu_7fde1c83_282354cuda3std6ranges3__45__cpo9iter_moveE
	.align		8
        /*0058*/ 	.dword	_ZN40_INTERNAL_b0d4d5f2_4_k_cu_7fde1c83_282354cute7productE
	.align		8
        /*0060*/ 	.dword	_ZN40_INTERNAL_b0d4d5f2_4_k_cu_7fde1c83_282354cute1_E
	.align		8
        /*0068*/ 	.dword	$str$22
	.align		8
        /*0070*/ 	.dword	$str$23


//--------------------- .text._ZN7cutlass13device_kernelINS_4gemm6kernel13GemmUniversalIN4cute5tupleIJiiiiEEENS1_10collective13CollectiveMmaINS1_34MainloopSm90TmaGmmaWarpSpecializedILi7ENS5_IJNS4_1CILi2EEENSA_ILi4EEENSA_ILi1EEEEEENS1_35KernelTmaWarpSpecializedCooperativeEEENS5_IJNSA_ILi128EEESH_NSA_ILi64EEEEEENS_6half_tENS5_IJSD_llEEESK_NS5_IJlSD_lEEENS4_8TiledMMAINS4_8MMA_AtomIJNS4_4SM904GMMA26MMA_64x128x16_F32F16F16_SSILNSQ_5MajorE1ELSS_0ELNSQ_7ScaleInE1ELST_1EEEEEENS4_6LayoutINS5_IJSB_SD_SD_EEENS5_IJSD_NSA_ILi0EEESY_EEEEENS5_IJNS4_10UnderscoreES11_S11_EEEEENS4_23SM90_TMA_LOAD_MULTICASTENS4_14ComposedLayoutINS4_7SwizzleILi3ELi4ELi3EEENS4_18smem_ptr_flag_bitsILi16EEENSW_INS5_IJSI_NSA_ILi8EEEEEENS5_IJSD_SI_EEEEEEEvNS4_8identityES14_NS15_IS17_S19_NSW_INS5_IJS1A_SI_EEENS5_IJSI_SD_EEEEEEEvS1F_EENS_8epilogue10collective6detail29Sm90TmaWarpSpecializedAdapterINS1M_15DefaultEpilogueISK_SM_SM_NS1L_6thread17LinearCombinationISK_Li1EffLNS1Q_9ScaleType4KindE0ELNS_15FloatRoundStyleE2ESK_EENS1_15EpilogueDefaultEEEEEvvEEEEvNT_6ParamsE --------------------------
	.section	.text._ZN7cutlass13device_kernelINS_4gemm6kernel13GemmUniversalIN4cute5tupleIJiiiiEEENS1_10collective13CollectiveMmaINS1_34MainloopSm90TmaGmmaWarpSpecializedILi7ENS5_IJNS4_1CILi2EEENSA_ILi4EEENSA_ILi1EEEEEENS1_35KernelTmaWarpSpecializedCooperativeEEENS5_IJNSA_ILi128EEESH_NSA_ILi64EEEEEENS_6half_tENS5_IJSD_llEEESK_NS5_IJlSD_lEEENS4_8TiledMMAINS4_8MMA_AtomIJNS4_4SM904GMMA26MMA_64x128x16_F32F16F16_SSILNSQ_5MajorE1ELSS_0ELNSQ_7ScaleInE1ELST_1EEEEEENS4_6LayoutINS5_IJSB_SD_SD_EEENS5_IJSD_NSA_ILi0EEESY_EEEEENS5_IJNS4_10UnderscoreES11_S11_EEEEENS4_23SM90_TMA_LOAD_MULTICASTENS4_14ComposedLayoutINS4_7SwizzleILi3ELi4ELi3EEENS4_18smem_ptr_flag_bitsILi16EEENSW_INS5_IJSI_NSA_ILi8EEEEEENS5_IJSD_SI_EEEEEEEvNS4_8identityES14_NS15_IS17_S19_NSW_INS5_IJS1A_SI_EEENS5_IJSI_SD_EEEEEEEvS1F_EENS_8epilogue10collective6detail29Sm90TmaWarpSpecializedAdapterINS1M_15DefaultEpilogueISK_SM_SM_NS1L_6thread17LinearCombinationISK_Li1EffLNS1Q_9ScaleType4KindE0ELNS_15FloatRoundStyleE2ESK_EENS1_15EpilogueDefaultEEEEEvvEEEEvNT_6ParamsE,"ax",@progbits
	.align	128
.text._ZN7cutlass13device_kernelINS_4gemm6kernel13GemmUniversalIN4cute5tupleIJiiiiEEENS1_10collective13CollectiveMmaINS1_34MainloopSm90TmaGmmaWarpSpecializedILi7ENS5_IJNS4_1CILi2EEENSA_ILi4EEENSA_ILi1EEEEEENS1_35KernelTmaWarpSpecializedCooperativeEEENS5_IJNSA_ILi128EEESH_NSA_ILi64EEEEEENS_6half_tENS5_IJSD_llEEESK_NS5_IJlSD_lEEENS4_8TiledMMAINS4_8MMA_AtomIJNS4_4SM904GMMA26MMA_64x128x16_F32F16F16_SSILNSQ_5MajorE1ELSS_0ELNSQ_7ScaleInE1ELST_1EEEEEENS4_6LayoutINS5_IJSB_SD_SD_EEENS5_IJSD_NSA_ILi0EEESY_EEEEENS5_IJNS4_10UnderscoreES11_S11_EEEEENS4_23SM90_TMA_LOAD_MULTICASTENS4_14ComposedLayoutINS4_7SwizzleILi3ELi4ELi3EEENS4_18smem_ptr_flag_bitsILi16EEENSW_INS5_IJSI_NSA_ILi8EEEEEENS5_IJSD_SI_EEEEEEEvNS4_8identityES14_NS15_IS17_S19_NSW_INS5_IJS1A_SI_EEENS5_IJSI_SD_EEEEEEEvS1F_EENS_8epilogue10collective6detail29Sm90TmaWarpSpecializedAdapterINS1M_15DefaultEpilogueISK_SM_SM_NS1L_6thread17LinearCombinationISK_Li1EffLNS1Q_9ScaleType4KindE0ELNS_15FloatRoundStyleE2ESK_EENS1_15EpilogueDefaultEEEEEvvEEEEvNT_6ParamsE:
        .type           _ZN7cutlass13device_kernelINS_4gemm6kernel13GemmUniversalIN4cute5tupleIJiiiiEEENS1_10collective13CollectiveMmaINS1_34MainloopSm90TmaGmmaWarpSpecializedILi7ENS5_IJNS4_1CILi2EEENSA_ILi4EEENSA_ILi1EEEEEENS1_35KernelTmaWarpSpecializedCooperativeEEENS5_IJNSA_ILi128EEESH_NSA_ILi64EEEEEENS_6half_tENS5_IJSD_llEEESK_NS5_IJlSD_lEEENS4_8TiledMMAINS4_8MMA_AtomIJNS4_4SM904GMMA26MMA_64x128x16_F32F16F16_SSILNSQ_5MajorE1ELSS_0ELNSQ_7ScaleInE1ELST_1EEEEEENS4_6LayoutINS5_IJSB_SD_SD_EEENS5_IJSD_NSA_ILi0EEESY_EEEEENS5_IJNS4_10UnderscoreES11_S11_EEEEENS4_23SM90_TMA_LOAD_MULTICASTENS4_14ComposedLayoutINS4_7SwizzleILi3ELi4ELi3EEENS4_18smem_ptr_flag_bitsILi16EEENSW_INS5_IJSI_NSA_ILi8EEEEEENS5_IJSD_SI_EEEEEEEvNS4_8identityES14_NS15_IS17_S19_NSW_INS5_IJS1A_SI_EEENS5_IJSI_SD_EEEEEEEvS1F_EENS_8epilogue10collective6detail29Sm90TmaWarpSpecializedAdapterINS1M_15DefaultEpilogueISK_SM_SM_NS1L_6thread17LinearCombinationISK_Li1EffLNS1Q_9ScaleType4KindE0ELNS_15FloatRoundStyleE2ESK_EENS1_15EpilogueDefaultEEEEEvvEEEEvNT_6ParamsE,@function
        .size           _ZN7cutlass13device_kernelINS_4gemm6kernel13GemmUniversalIN4cute5tupleIJiiiiEEENS1_10collective13CollectiveMmaINS1_34MainloopSm90TmaGmmaWarpSpecializedILi7ENS5_IJNS4_1CILi2EEENSA_ILi4EEENSA_ILi1EEEEEENS1_35KernelTmaWarpSpecializedCooperativeEEENS5_IJNSA_ILi128EEESH_NSA_ILi64EEEEEENS_6half_tENS5_IJSD_llEEESK_NS5_IJlSD_lEEENS4_8TiledMMAINS4_8MMA_AtomIJNS4_4SM904GMMA26MMA_64x128x16_F32F16F16_SSILNSQ_5MajorE1ELSS_0ELNSQ_7ScaleInE1ELST_1EEEEEENS4_6LayoutINS5_IJSB_SD_SD_EEENS5_IJSD_NSA_ILi0EEESY_EEEEENS5_IJNS4_10UnderscoreES11_S11_EEEEENS4_23SM90_TMA_LOAD_MULTICASTENS4_14ComposedLayoutINS4_7SwizzleILi3ELi4ELi3EEENS4_18smem_ptr_flag_bitsILi16EEENSW_INS5_IJSI_NSA_ILi8EEEEEENS5_IJSD_SI_EEEEEEEvNS4_8identityES14_NS15_IS17_S19_NSW_INS5_IJS1A_SI_EEENS5_IJSI_SD_EEEEEEEvS1F_EENS_8epilogue10collective6detail29Sm90TmaWarpSpecializedAdapterINS1M_15DefaultEpilogueISK_SM_SM_NS1L_6thread17LinearCombinationISK_Li1EffLNS1Q_9ScaleType4KindE0ELNS_15FloatRoundStyleE2ESK_EENS1_15EpilogueDefaultEEEEEvvEEEEvNT_6ParamsE,(.L_x_205 - _ZN7cutlass13device_kernelINS_4gemm6kernel13GemmUniversalIN4cute5tupleIJiiiiEEENS1_10collective13CollectiveMmaINS1_34MainloopSm90TmaGmmaWarpSpecializedILi7ENS5_IJNS4_1CILi2EEENSA_ILi4EEENSA_ILi1EEEEEENS1_35KernelTmaWarpSpecializedCooperativeEEENS5_IJNSA_ILi128EEESH_NSA_ILi64EEEEEENS_6half_tENS5_IJSD_llEEESK_NS5_IJlSD_lEEENS4_8TiledMMAINS4_8MMA_AtomIJNS4_4SM904GMMA26MMA_64x128x16_F32F16F16_SSILNSQ_5MajorE1ELSS_0ELNSQ_7ScaleInE1ELST_1EEEEEENS4_6LayoutINS5_IJSB_SD_SD_EEENS5_IJSD_NSA_ILi0EEESY_EEEEENS5_IJNS4_10UnderscoreES11_S11_EEEEENS4_23SM90_TMA_LOAD_MULTICASTENS4_14ComposedLayoutINS4_7SwizzleILi3ELi4ELi3EEENS4_18smem_ptr_flag_bitsILi16EEENSW_INS5_IJSI_NSA_ILi8EEEEEENS5_IJSD_SI_EEEEEEEvNS4_8identityES14_NS15_IS17_S19_NSW_INS5_IJS1A_SI_EEENS5_IJSI_SD_EEEEEEEvS1F_EENS_8epilogue10collective6detail29Sm90TmaWarpSpecializedAdapterINS1M_15DefaultEpilogueISK_SM_SM_NS1L_6thread17LinearCombinationISK_Li1EffLNS1Q_9ScaleType4KindE0ELNS_15FloatRoundStyleE2ESK_EENS1_15EpilogueDefaultEEEEEvvEEEEvNT_6ParamsE)
        .other          _ZN7cutlass13device_kernelINS_4gemm6kernel13GemmUniversalIN4cute5tupleIJiiiiEEENS1_10collective13CollectiveMmaINS1_34MainloopSm90TmaGmmaWarpSpecializedILi7ENS5_IJNS4_1CILi2EEENSA_ILi4EEENSA_ILi1EEEEEENS1_35KernelTmaWarpSpecializedCooperativeEEENS5_IJNSA_ILi128EEESH_NSA_ILi64EEEEEENS_6half_tENS5_IJSD_llEEESK_NS5_IJlSD_lEEENS4_8TiledMMAINS4_8MMA_AtomIJNS4_4SM904GMMA26MMA_64x128x16_F32F16F16_SSILNSQ_5MajorE1ELSS_0ELNSQ_7ScaleInE1ELST_1EEEEEENS4_6LayoutINS5_IJSB_SD_SD_EEENS5_IJSD_NSA_ILi0EEESY_EEEEENS5_IJNS4_10UnderscoreES11_S11_EEEEENS4_23SM90_TMA_LOAD_MULTICASTENS4_14ComposedLayoutINS4_7SwizzleILi3ELi4ELi3EEENS4_18smem_ptr_flag_bitsILi16EEENSW_INS5_IJSI_NSA_ILi8EEEEEENS5_IJSD_SI_EEEEEEEvNS4_8identityES14_NS15_IS17_S19_NSW_INS5_IJS1A_SI_EEENS5_IJSI_SD_EEEEEEEvS1F_EENS_8epilogue10collective6detail29Sm90TmaWarpSpecializedAdapterINS1M_15DefaultEpilogueISK_SM_SM_NS1L_6thread17LinearCombinationISK_Li1EffLNS1Q_9ScaleType4KindE0ELNS_15FloatRoundStyleE2ESK_EENS1_15EpilogueDefaultEEEEEvvEEEEvNT_6ParamsE,@"STO_CUDA_ENTRY STV_DEFAULT"
_ZN7cutlass13device_kernelINS_4gemm6kernel13GemmUniversalIN4cute5tupleIJiiiiEEENS1_10collective13CollectiveMmaINS1_34MainloopSm90TmaGmmaWarpSpecializedILi7ENS5_IJNS4_1CILi2EEENSA_ILi4EEENSA_ILi1EEEEEENS1_35KernelTmaWarpSpecializedCooperativeEEENS5_IJNSA_ILi128EEESH_NSA_ILi64EEEEEENS_6half_tENS5_IJSD_llEEESK_NS5_IJlSD_lEEENS4_8TiledMMAINS4_8MMA_AtomIJNS4_4SM904GMMA26MMA_64x128x16_F32F16F16_SSILNSQ_5MajorE1ELSS_0ELNSQ_7ScaleInE1ELST_1EEEEEENS4_6LayoutINS5_IJSB_SD_SD_EEENS5_IJSD_NSA_ILi0EEESY_EEEEENS5_IJNS4_10UnderscoreES11_S11_EEEEENS4_23SM90_TMA_LOAD_MULTICASTENS4_14ComposedLayoutINS4_7SwizzleILi3ELi4ELi3EEENS4_18smem_ptr_flag_bitsILi16EEENSW_INS5_IJSI_NSA_ILi8EEEEEENS5_IJSD_SI_EEEEEEEvNS4_8identityES14_NS15_IS17_S19_NSW_INS5_IJS1A_SI_EEENS5_IJSI_SD_EEEEEEEvS1F_EENS_8epilogue10collective6detail29Sm90TmaWarpSpecializedAdapterINS1M_15DefaultEpilogueISK_SM_SM_NS1L_6thread17LinearCombinationISK_Li1EffLNS1Q_9ScaleType4KindE0ELNS_15FloatRoundStyleE2ESK_EENS1_15EpilogueDefaultEEEEEvvEEEEvNT_6ParamsE:
[----:B------:R-:W0:Y:S01]  /*0000*/  LDC R1, c[0x0][0x28] ;  /* 0x00000a00ff017b82 */ /* 0x000e220000000800 */
[----:B------:R-:W1:Y:S01]  /*0010*/  S2R R95, SR_TID.X ;  /* 0x00000000005f7919 */ /* 0x000e620000002100 */
[----:B------:R-:W-:Y:S01]  /*0020*/  ELECT P0, URZ, PT ;  /* 0x00000000003f782f */ /* 0x000fe20003800000 */
[----:B------:R-:W-:Y:S01]  /*0030*/  BSSY B0, `(.L_x_0) ;  /* 0x000000f000007945 */ /* 0x000fe20003800000 */
[--C-:B-1----:R-:W-:Y:S02]  /*0040*/  SHF.R.U32.HI R0, RZ, 0x5, R95.reuse ;  /* 0x00000005ff007819 */ /* 0x102fe4000001165f */
[----:B------:R-:W-:-:S03]  /*0050*/  SHF.R.U32.HI R7, RZ, 0x7, R95 ;  /* 0x00000007ff077819 */ /* 0x000fc6000001165f */
[----:B------:R-:W1:Y:S04]  /*0060*/  SHFL.IDX PT, R3, R0, RZ, 0x1f ;  /* 0x00001fff00037589 */ /* 0x000e6800000e0000 */
[----:B------:R2:W3:Y:S01]  /*0070*/  SHFL.IDX PT, R2, R7, RZ, 0x1f ;  /* 0x00001fff07027589 */ /* 0x0004e200000e0000 */
[----:B-1----:R-:W-:-:S13]  /*0080*/  ISETP.NE.OR P0, PT, R3, RZ, !P0 ;  /* 0x000000ff0300720c */ /* 0x002fda0004705670 */
[----:B0-23--:R-:W-:Y:S05]  /*0090*/  @P0 BRA `(.L_x_1) ;  /* 0x0000000000200947 */ /* 0x00dfea0003800000 */
[----:B------:R-:W-:Y:S02]  /*00a0*/  ULDC.64 UR4, c[0x0][0x198] ;  /* 0x0000660000047ab9 */ /* 0x000fe40000000a00 */
[----:B------:R-:W-:Y:S02]  /*00b0*/  UIADD3 UR6, UP0, UR4, 0xf0, URZ ;  /* 0x000000f004067890 */ /* 0x000fe4000ff1e03f */
[----:B------:R-:W-:Y:S02]  /*00c0*/  UIADD3 UR4, UP1, UR4, 0x1f0, URZ ;  /* 0x000001f004047890 */ /* 0x000fe4000ff3e03f */
[----:B------:R-:W-:Y:S02]  /*00d0*/  UIADD3.X UR7, URZ, UR5, URZ, UP0, !UPT ;  /* 0x000000053f077290 */ /* 0x000fe400087fe43f */
[----:B------:R-:W-:-:S07]  /*00e0*/  UIADD3.X UR5, URZ, UR5, URZ, UP1, !UPT ;  /* 0x000000053f057290 */ /* 0x000fce0008ffe43f */
[----:B------:R0:W-:Y:S02]  /*00f0*/  UTMACCTL.PF [UR6] ;  /* 0x00000000060079b9 */ /* 0x0001e40008040000 */
[----:B------:R0:W-:Y:S02]  /*0100*/  UTMACCTL.PF [UR4] ;  /* 0x00000000040079b9 */ /* 0x0001e40008040000 */
[----:B0-----:R-:W-:Y:S01]  /*0110*/  NOP ;  /* 0x0000000000007918 */ /* 0x001fe20000000000 */
.L_x_1:
[----:B------:R-:W-:Y:S05]  /*0120*/  BSYNC B0 ;  /* 0x0000000000007941 */ /* 0x000fea0003800000 */
.L_x_0:
[----:B------:R-:W0:Y:S02]  /*0130*/  SHFL.IDX PT, R5, R0, RZ, 0x1f ;  /* 0x00001fff00057589 */ /* 0x000e2400000e0000 */
[----:B0-----:R-:W-:-:S13]  /*0140*/  ISETP.NE.AND P0, PT, R5, RZ, PT ;  /* 0x000000ff0500720c */ /* 0x001fda0003f05270 */
[----:B------:R-:W-:Y:S05]  /*0150*/  @P0 BRA `(.L_x_2) ;  /* 0x0000000000700947 */ /* 0x000fea0003800000 */
[----:B------:R-:W0:Y:S01]  /*0160*/  S2UR UR8, SR_CgaCtaId ;  /* 0x00000000000879c3 */ /* 0x000e220000008800 */
[----:B------:R-:W-:Y:S01]  /*0170*/  UMOV UR4, 0x400 ;  /* 0x0000040000047882 */ /* 0x000fe20000000000 */
[----:B------:R-:W-:Y:S01]  /*0180*/  UMOV UR5, 0x1 ;  /* 0x0000000100057882 */ /* 0x000fe20000000000 */
[----:B------:R-:W-:Y:S01]  /*0190*/  UMOV UR6, 0xa ;  /* 0x0000000a00067882 */ /* 0x000fe20000000000 */
[----:B------:R-:W-:Y:S01]  /*01a0*/  ELECT P0, URZ, PT ;  /* 0x00000000003f782f */ /* 0x000fe20003800000 */
[----:B------:R-:W-:-:S04]  /*01b0*/  UIADD3 UR6, -UR6, 0x100000, URZ ;  /* 0x0010000006067890 */ /* 0x000fc8000fffe13f */
[----:B------:R-:W-:Y:S02]  /*01c0*/  USHF.L.U32 UR7, UR6, 0xb, URZ ;  /* 0x0000000b06077899 */ /* 0x000fe4000800063f */
[----:B------:R-:W-:Y:S02]  /*01d0*/  USHF.L.U32 UR6, UR6, 0x1, URZ ;  /* 0x0000000106067899 */ /* 0x000fe4000800063f */
[----:B0-----:R-:W-:Y:S02]  /*01e0*/  ULEA UR8, UR8, UR4, 0x18 ;  /* 0x0000000408087291 */ /* 0x001fe4000f8ec03f */
[----:B------:R-:W-:-:S04]  /*01f0*/  UIADD3 UR4, -UR5, 0x100000, URZ ;  /* 0x0010000005047890 */ /* 0x000fc8000fffe13f */
[----:B------:R-:W-:Y:S02]  /*0200*/  USHF.L.U32 UR5, UR4, 0xb, URZ ;  /* 0x0000000b04057899 */ /* 0x000fe4000800063f */
[----:B------:R-:W-:Y:S01]  /*0210*/  USHF.L.U32 UR4, UR4, 0x1, URZ ;  /* 0x0000000104047899 */ /* 0x000fe2000800063f */
[----:B------:R-:W0:Y:S11]  /*0220*/  FENCE.VIEW.ASYNC.S ;  /* 0x00000000000073c6 */ /* 0x000e360000000000 */
[----:B0-----:R0:W1:Y:S01]  /*0230*/  SYNCS.EXCH.64 URZ, [UR8], UR4 ;  /* 0x00000004083f75b2 */ /* 0x0010620008000100 */
[----:B------:R0:W2:Y:S01]  /*0240*/  SYNCS.EXCH.64 URZ, [UR8+0x38], UR6 ;  /* 0x00003806083f75b2 */ /* 0x0000a20008000100 */
[----:B------:R0:W3:Y:S01]  /*0250*/  SYNCS.EXCH.64 URZ, [UR8+0x8], UR4 ;  /* 0x00000804083f75b2 */ /* 0x0000e20008000100 */
[----:B------:R0:W4:Y:S01]  /*0260*/  SYNCS.EXCH.64 URZ, [UR8+0x40], UR6 ;  /* 0x00004006083f75b2 */ /* 0x0001220008000100 */
[----:B------:R0:W0:Y:S01]  /*0270*/  SYNCS.EXCH.64 URZ, [UR8+0x10], UR4 ;  /* 0x00001004083f75b2 */ /* 0x0000220008000100 */
        /* <DEDUP_REMOVED lines=9> */
[----:B------:R-:W-:Y:S01]  /*0310*/  NOP ;  /* 0x0000000000007918 */ /* 0x000fe20000000000 */
.L_x_2:
[----:B------:R-:W-:Y:S01]  /*0320*/  SHF.R.S32.HI R4, RZ, 0x1f, R95 ;  /* 0x0000001fff047819 */ /* 0x000fe2000001145f */
[----:B------:R-:W5:Y:S01]  /*0330*/  SHFL.IDX PT, R0, R0, RZ, 0x1f ;  /* 0x00001fff00007589 */ /* 0x000f6200000e0000 */
[----:B0-----:R-:W0:Y:S01]  /*0340*/  S2UR UR8, SR_CTAID.X ;  /* 0x00000000000879c3 */ /* 0x001e220000002500 */
[----:B------:R-:W-:Y:S02]  /*0350*/  ELECT P0, URZ, PT ;  /* 0x00000000003f782f */ /* 0x000fe40003800000 */
[----:B------:R-:W-:Y:S01]  /*0360*/  LEA.HI R4, R4, R95, RZ, 0x7 ;  /* 0x0000005f04047211 */ /* 0x000fe200078f38ff */
[----:B------:R-:W-:Y:S01]  /*0370*/  ULDC UR4, c[0x0][0x150] ;  /* 0x0000540000047ab9 */ /* 0x000fe20000000800 */
[----:B------:R-:W-:Y:S01]  /*0380*/  SHF.R.S32.HI R6, RZ, 0x1f, R5 ;  /* 0x0000001fff067819 */ /* 0x000fe20000011405 */
[----:B------:R-:W-:Y:S01]  /*0390*/  NOP ;  /* 0x0000000000007918 */ /* 0x000fe20000000000 */
[----:B------:R-:W-:Y:S01]  /*03a0*/  LOP3.LUT R4, R4, 0xffffff80, RZ, 0xc0, !PT ;  /* 0xffffff8004047812 */ /* 0x000fe200078ec0ff */
[----:B------:R-:W-:Y:S01]  /*03b0*/  NOP ;  /* 0x0000000000007918 */ /* 0x000fe20000000000 */
[----:B------:R-:W-:Y:S01]  /*03c0*/  LEA.HI R6, R6, R5, RZ, 0x2 ;  /* 0x0000000506067211 */ /* 0x000fe200078f10ff */
[----:B------:R-:W1:Y:S01]  /*03d0*/  LDC R11, c[0x0][0x144] ;  /* 0x00005100ff0b7b82 */ /* 0x000e620000000800 */
[----:B------:R-:W-:Y:S01]  /*03e0*/  IMAD.MOV.U32 R22, RZ, RZ, 0x1 ;  /* 0x00000001ff167424 */ /* 0x000fe200078e00ff */
[----:B------:R-:W-:Y:S01]  /*03f0*/  ISETP.NE.AND P3, PT, R2, RZ, PT ;  /* 0x000000ff0200720c */ /* 0x000fe20003f65270 */
[----:B------:R-:W-:Y:S01]  /*0400*/  IMAD.IADD R8, R95, 0x1, -R4 ;  /* 0x000000015f087824 */ /* 0x000fe200078e0a04 */
[----:B------:R-:W-:Y:S01]  /*0410*/  LOP3.LUT R6, R6, 0x3ffffffc, RZ, 0xc0, !PT ;  /* 0x3ffffffc06067812 */ /* 0x000fe200078ec0ff */
[----:B------:R-:W2:Y:S03]  /*0420*/  S2R R4, SR_CTAID.Y ;  /* 0x0000000000047919 */ /* 0x000ea60000002600 */
[----:B------:R-:W-:Y:S01]  /*0430*/  SHF.R.S32.HI R9, RZ, 0x1f, R8 ;  /* 0x0000001fff097819 */ /* 0x000fe20000011408 */
[----:B------:R-:W-:Y:S01]  /*0440*/  IMAD.IADD R6, R5, 0x1, -R6 ;  /* 0x0000000105067824 */ /* 0x000fe200078e0a06 */
[----:B------:R-:W3:Y:S02]  /*0450*/  LDC R13, c[0x0][0x140] ;  /* 0x00005000ff0d7b82 */ /* 0x000ee40000000800 */
[----:B------:R-:W-:-:S02]  /*0460*/  LEA.HI R9, R9, R8, RZ, 0x3 ;  /* 0x0000000809097211 */ /* 0x000fc400078f18ff */
[----:B-----5:R-:W-:Y:S02]  /*0470*/  ISETP.NE.OR P0, PT, R0, RZ, !P0 ;  /* 0x000000ff0000720c */ /* 0x020fe40004705670 */
[--C-:B------:R-:W-:Y:S02]  /*0480*/  SHF.R.S32.HI R0, RZ, 0x3, R9.reuse ;  /* 0x00000003ff007819 */ /* 0x100fe40000011409 */
[----:B0-----:R-:W-:Y:S02]  /*0490*/  I2FP.F32.U32 R10, UR8 ;  /* 0x00000008000a7c45 */ /* 0x001fe40008201000 */
[----:B------:R-:W-:-:S03]  /*04a0*/  SHF.R.S32.HI R9, RZ, 0x1f, R9 ;  /* 0x0000001fff097819 */ /* 0x000fc60000011409 */
[----:B------:R-:W-:Y:S01]  /*04b0*/  FMUL R10, R10, UR4 ;  /* 0x000000040a0a7c20 */ /* 0x000fe20008400000 */
[----:B------:R-:W-:Y:S01]  /*04c0*/  LEA.HI R9, R9, R0, RZ, 0x2 ;  /* 0x0000000009097211 */ /* 0x000fe200078f10ff */
[----:B------:R-:W-:Y:S02]  /*04d0*/  ULDC UR4, c[0x0][0x154] ;  /* 0x0000550000047ab9 */ /* 0x000fe40000000800 */
[----:B------:R-:W-:Y:S01]  /*04e0*/  VOTEU.ALL UP0, P0 ;  /* 0x00000000003f7886 */ /* 0x000fe20000000000 */
[----:B------:R-:W-:Y:S01]  /*04f0*/  LOP3.LUT R9, R9, 0xfffffffc, RZ, 0xc0, !PT ;  /* 0xfffffffc09097812 */ /* 0x000fe200078ec0ff */
[----:B------:R-:W0:Y:S01]  /*0500*/  F2I.U32.TRUNC.NTZ R10, R10 ;  /* 0x0000000a000a7305 */ /* 0x000e22000020f000 */
[----:B------:R-:W-:Y:S02]  /*0510*/  VOTEU.ALL UP1, P0 ;  /* 0x00000000003f7886 */ /* 0x000fe40000020000 */
[----:B------:R-:W5:Y:S01]  /*0520*/  @!UP0 S2UR UR7, SR_CgaCtaId ;  /* 0x00000000000789c3 */ /* 0x000f620000008800 */
[----:B------:R-:W-:Y:S01]  /*0530*/  IMAD.IADD R9, R0, 0x1, -R9 ;  /* 0x0000000100097824 */ /* 0x000fe200078e0a09 */
[----:B------:R-:W-:Y:S01]  /*0540*/  SHF.R.S32.HI R0, RZ, 0x1f, R3 ;  /* 0x0000001fff007819 */ /* 0x000fe20000011403 */
[----:B------:R-:W-:Y:S01]  /*0550*/  @!UP0 UMOV UR6, 0x400 ;  /* 0x0000040000068882 */ /* 0x000fe20000000000 */
[----:B---3--:R-:W-:Y:S01]  /*0560*/  ISETP.EQ.U32.AND P2, PT, R13, 0x1, PT ;  /* 0x000000010d00780c */ /* 0x008fe20003f42070 */
[----:B------:R-:W-:Y:S01]  /*0570*/  IMAD R19, R6, 0x4, R9 ;  /* 0x0000000406137824 */ /* 0x000fe200078e0209 */
[----:B--2---:R-:W-:-:S02]  /*0580*/  I2FP.F32.U32 R12, R4 ;  /* 0x00000004000c7245 */ /* 0x004fc40000201000 */
[----:B------:R-:W2:Y:S01]  /*0590*/  LDC R9, c[0x0][0x148] ;  /* 0x00005200ff097b82 */ /* 0x000ea20000000800 */
[----:B------:R-:W-:Y:S02]  /*05a0*/  LEA.HI R0, R0, R3, RZ, 0x2 ;  /* 0x0000000300007211 */ /* 0x000fe400078f10ff */
[----:B------:R-:W-:Y:S01]  /*05b0*/  LEA.HI R6, R19, R19, RZ, 0x1 ;  /* 0x0000001313067211 */ /* 0x000fe200078f08ff */
[----:B0-----:R-:W-:Y:S02]  /*05c0*/  IMAD.MOV R14, RZ, RZ, -R10 ;  /* 0x000000ffff0e7224 */ /* 0x001fe400078e0a0a */
[----:B------:R-:W-:Y:S01]  /*05d0*/  FMUL R12, R12, UR4 ;  /* 0x000000040c0c7c20 */ /* 0x000fe20008400000 */
[----:B------:R-:W-:Y:S01]  /*05e0*/  LOP3.LUT R0, R0, 0xfffffffc, RZ, 0xc0, !PT ;  /* 0xfffffffc00007812 */ /* 0x000fe200078ec0ff */
[----:B------:R-:W-:Y:S01]  /*05f0*/  UMOV UR4, 0x20 ;  /* 0x0000002000047882 */ /* 0x000fe20000000000 */
[----:B------:R-:W-:Y:S01]  /*0600*/  LOP3.LUT R10, R6, 0xfffffffe, RZ, 0xc0, !PT ;  /* 0xfffffffe060a7812 */ /* 0x000fe200078ec0ff */
[----:B-1----:R-:W-:Y:S01]  /*0610*/  IMAD R6, R11, R14, UR8 ;  /* 0x000000080b067e24 */ /* 0x002fe2000f8e020e */
[----:B------:R-:W-:-:S04]  /*0620*/  @!UP0 UIADD3 UR4, -UR4, 0x100000, URZ ;  /* 0x0010000004048890 */ /* 0x000fc8000fffe13f */
[----:B------:R-:W-:Y:S02]  /*0630*/  @!UP0 USHF.L.U32 UR5, UR4, 0xb, URZ ;  /* 0x0000000b04058899 */ /* 0x000fe4000800063f */
[----:B------:R-:W-:Y:S01]  /*0640*/  @!UP0 USHF.L.U32 UR4, UR4, 0x1, URZ ;  /* 0x0000000104048899 */ /* 0x000fe2000800063f */
[----:B------:R-:W0:Y:S01]  /*0650*/  F2I.U32.TRUNC.NTZ R12, R12 ;  /* 0x0000000c000c7305 */ /* 0x000e22000020f000 */
[----:B------:R-:W-:Y:S02]  /*0660*/  IMAD.IADD R3, R3, 0x1, -R0 ;  /* 0x0000000103037824 */ /* 0x000fe400078e0a00 */
[C---:B------:R-:W-:Y:S02]  /*0670*/  IMAD.IADD R11, R19.reuse, 0x1, -R10 ;  /* 0x00000001130b7824 */ /* 0x040fe400078e0a0a */
[----:B------:R-:W-:Y:S01]  /*0680*/  IMAD.SHL.U32 R10, R19, 0x4, RZ ;  /* 0x00000004130a7824 */ /* 0x000fe200078e00ff */
[----:B-----5:R-:W-:Y:S01]  /*0690*/  @!UP0 ULEA UR6, UR7, UR6, 0x18 ;  /* 0x0000000607068291 */ /* 0x020fe2000f8ec03f */
[----:B------:R-:W-:Y:S01]  /*06a0*/  ISETP.NE.AND P1, PT, R3, 0x3, PT ;  /* 0x000000030300780c */ /* 0x000fe20003f25270 */
[----:B------:R-:W-:Y:S01]  /*06b0*/  VOTEU.ALL UP0, P0 ;  /* 0x00000000003f7886 */ /* 0x000fe20000000000 */
[----:B------:R-:W-:-:S02]  /*06c0*/  ISETP.NE.AND P4, PT, R11, R6, PT ;  /* 0x000000060b00720c */ /* 0x000fc40003f85270 */
[----:B------:R-:W-:Y:S02]  /*06d0*/  LOP3.LUT R19, R19, 0xc, R10, 0x78, !PT ;  /* 0x0000000c13137812 */ /* 0x000fe400078e780a */
[----:B------:R-:W-:Y:S01]  /*06e0*/  LOP3.LUT P0, RZ, R8, 0x7, RZ, 0xc0, !PT ;  /* 0x0000000708ff7812 */ /* 0x000fe2000780c0ff */
[C---:B------:R-:W-:Y:S01]  /*06f0*/  VIADD R8, R2.reuse, 0xffffffff ;  /* 0xffffffff02087836 */ /* 0x040fe20000000000 */
[----:B------:R-:W-:Y:S01]  /*0700*/  ISETP.EQ.OR P1, PT, R3, RZ, !P1 ;  /* 0x000000ff0300720c */ /* 0x000fe20004f22670 */
[----:B0-----:R-:W-:Y:S01]  /*0710*/  IMAD.MOV R23, RZ, RZ, -R12 ;  /* 0x000000ffff177224 */ /* 0x001fe200078e0a0c */
[----:B------:R-:W-:Y:S01]  /*0720*/  ISETP.LT.U32.AND P0, PT, R19, 0x8, !P0 ;  /* 0x000000081300780c */ /* 0x000fe20004701070 */
[----:B------:R-:W0:Y:S02]  /*0730*/  FENCE.VIEW.ASYNC.S ;  /* 0x00000000000073c6 */ /* 0x000e240000000000 */
[----:B0-----:R0:W1:Y:S01]  /*0740*/  @!UP0 SYNCS.EXCH.64 URZ, [UR6+0x80], UR4 ;  /* 0x00008004063f85b2 */ /* 0x0010620008000100 */
[----:B------:R-:W-:Y:S01]  /*0750*/  ISETP.EQ.AND P1, PT, R2, RZ, P1 ;  /* 0x000000ff0200720c */ /* 0x000fe20000f22270 */
[----:B--2---:R-:W-:Y:S01]  /*0760*/  IMAD R11, R9, R23, R4 ;  /* 0x00000017090b7224 */ /* 0x004fe200078e0204 */
[----:B------:R-:W-:-:S02]  /*0770*/  ISETP.GE.U32.AND P6, PT, R8, 0x2, PT ;  /* 0x000000020800780c */ /* 0x000fc40003fc6070 */
[----:B------:R-:W-:Y:S02]  /*0780*/  @P4 LEA.HI R0, R19, R19, RZ, 0x1 ;  /* 0x0000001313004211 */ /* 0x000fe400078f08ff */
[----:B------:R-:W-:Y:S02]  /*0790*/  SEL R18, RZ, 0x1, !P1 ;  /* 0x00000001ff127807 */ /* 0x000fe40004800000 */
[----:B------:R-:W-:Y:S02]  /*07a0*/  @P4 SHF.R.S32.HI R0, RZ, 0x1, R0 ;  /* 0x00000001ff004819 */ /* 0x000fe40000011400 */
[----:B------:R-:W-:Y:S02]  /*07b0*/  SEL R18, R18, 0x2, P6 ;  /* 0x0000000212127807 */ /* 0x000fe40003000000 */
[----:B------:R-:W-:Y:S02]  /*07c0*/  @P4 ISETP.NE.AND P5, PT, R0, R11, PT ;  /* 0x0000000b0000420c */ /* 0x000fe40003fa5270 */
[----:B------:R-:W-:Y:S01]  /*07d0*/  SEL R11, RZ, 0x1, !P0 ;  /* 0x00000001ff0b7807 */ /* 0x000fe20004000000 */
[----:B------:R0:W2:Y:S01]  /*07e0*/  @!UP1 SYNCS.EXCH.64 URZ, [UR6+0x88], UR4 ;  /* 0x00008804063f95b2 */ /* 0x0000a20008000100 */
[----:B------:R-:W-:Y:S01]  /*07f0*/  @P4 SEL R22, RZ, 0x1, P5 ;  /* 0x00000001ff164807 */ /* 0x000fe20002800000 */
[----:B------:R-:W-:Y:S01]  /*0800*/  NOP ;  /* 0x0000000000007918 */ /* 0x000fe20000000000 */
[----:B------:R-:W-:-:S02]  /*0810*/  LOP3.LUT R0, R95, 0x7f, RZ, 0xc0, !PT ;  /* 0x0000007f5f007812 */ /* 0x000fc400078ec0ff */
[----:B------:R-:W-:Y:S01]  /*0820*/  LOP3.LUT R22, R22, R11, RZ, 0xc0, !PT ;  /* 0x0000000b16167212 */ /* 0x000fe200078ec0ff */
[----:B01----:R-:W-:Y:S06]  /*0830*/  @!P2 BRA `(.L_x_3) ;  /* 0x000000000008a947 */ /* 0x003fec0003800000 */
[----:B--2-4-:R-:W-:Y:S01]  /*0840*/  UCGABAR_ARV ;  /* 0x00000000000079c7 */ /* 0x014fe20008000000 */
[----:B------:R-:W-:Y:S05]  /*0850*/  BRA `(.L_x_4) ;  /* 0x0000000000047947 */ /* 0x000fea0003800000 */
.L_x_3:
[----:B--2-4-:R-:W-:Y:S01]  /*0860*/  NOP ;  /* 0x0000000000007918 */ /* 0x014fe20000000000 */
.L_x_4:
[----:B------:R-:W0:Y:S01]  /*0870*/  LDC R2, c[0x0][0x65c] ;  /* 0x00019700ff027b82 */ /* 0x000e220000000800 */
[----:B------:R-:W-:Y:S02]  /*0880*/  IMAD.U32 R10, RZ, RZ, UR8 ;  /* 0x00000008ff0a7e24 */ /* 0x000fe4000f8e00ff */
[----:B------:R-:W-:Y:S01]  /*0890*/  IMAD.MOV.U32 R11, RZ, RZ, RZ ;  /* 0x000000ffff0b7224 */ /* 0x000fe200078e00ff */
[----:B0-----:R-:W-:-:S04]  /*08a0*/  ISETP.NE.AND P1, PT, R2, 0x1, PT ;  /* 0x000000010200780c */ /* 0x001fc80003f25270 */
[----:B------:R-:W-:-:S09]  /*08b0*/  P2R R5, PR, RZ, 0x2 ;  /* 0x00000002ff057803 */ /* 0x000fd20000000000 */
[----:B------:R-:W0:Y:S01]  /*08c0*/  @P1 LDC R17, c[0x0][0x10] ;  /* 0x00000400ff111b82 */ /* 0x000e220000000800 */
[----:B------:R-:W-:Y:S02]  /*08d0*/  @P1 IMAD.MOV.U32 R5, RZ, RZ, RZ ;  /* 0x000000ffff051224 */ /* 0x000fe400078e00ff */
[----:B------:R-:W-:-:S05]  /*08e0*/  @P1 IMAD.MOV.U32 R15, RZ, RZ, RZ ;  /* 0x000000ffff0f1224 */ /* 0x000fca00078e00ff */
[----:B------:R-:W1:Y:S01]  /*08f0*/  @!P1 LDC R13, c[0x0][0xc] ;  /* 0x00000300ff0d9b82 */ /* 0x000e620000000800 */
[----:B------:R-:W-:Y:S01]  /*0900*/  ULDC UR4, c[0x0][0xc] ;  /* 0x0000030000047ab9 */ /* 0x000fe20000000800 */
[----:B------:R-:W-:Y:S01]  /*0910*/  ULDC UR5, c[0x0][0x10] ;  /* 0x0000040000057ab9 */ /* 0x000fe20000000800 */
[----:B------:R-:W-:Y:S01]  /*0920*/  ULDC UR6, c[0x0][0x14] ;  /* 0x0000050000067ab9 */ /* 0x000fe20000000800 */
[----:B------:R-:W-:-:S04]  /*0930*/  UIMAD.WIDE.U32 UR4, UR4, UR5, URZ ;  /* 0x00000005040472a5 */ /* 0x000fc8000f8e003f */
[----:B------:R-:W-:Y:S02]  /*0940*/  UIMAD.WIDE.U32 UR36, UR4, UR6, URZ ;  /* 0x00000006042472a5 */ /* 0x000fe4000f8e003f */
[----:B------:R-:W-:-:S04]  /*0950*/  UIMAD UR42, UR5, UR6, URZ ;  /* 0x00000006052a72a4 */ /* 0x000fc8000f8e023f */
[----:B------:R-:W-:Y:S01]  /*0960*/  UIADD3 UR42, UR37, UR42, URZ ;  /* 0x0000002a252a7290 */ /* 0x000fe2000fffe03f */
[----:B0-----:R-:W-:-:S04]  /*0970*/  @P1 IMAD.WIDE.U32 R16, R17, UR8, R4 ;  /* 0x0000000811101c25 */ /* 0x001fc8000f8e0004 */
[----:B------:R-:W-:Y:S02]  /*0980*/  @P1 IMAD.IADD R17, R17, 0x1, R15 ;  /* 0x0000000111111824 */ /* 0x000fe400078e020f */
[----:B-1----:R-:W-:-:S04]  /*0990*/  @!P1 IMAD.WIDE.U32 R10, R4, R13, R10 ;  /* 0x0000000d040a9225 */ /* 0x002fc800078e000a */
[----:B------:R-:W-:Y:S02]  /*09a0*/  @!P1 IMAD.MOV.U32 R16, RZ, RZ, R10 ;  /* 0x000000ffff109224 */ /* 0x000fe400078e000a */
[----:B------:R-:W-:Y:S01]  /*09b0*/  @!P1 IMAD.MOV.U32 R17, RZ, RZ, R11 ;  /* 0x000000ffff119224 */ /* 0x000fe200078e000b */
[----:B------:R-:W-:Y:S06]  /*09c0*/  @!P2 BRA `(.L_x_5) ;  /* 0x00000000000ca947 */ /* 0x000fec0003800000 */
[----:B------:R-:W-:Y:S01]  /*09d0*/  UCGABAR_WAIT ;  /* 0x0000000000007dc7 */ /* 0x000fe20008000000 */
[----:B------:R-:W-:Y:S01]  /*09e0*/  CCTL.IVALL ;  /* 0x00000000ff00798f */ /* 0x000fe20002000000 */
[----:B------:R-:W-:Y:S05]  /*09f0*/  BRA `(.L_x_6) ;  /* 0x0000000000047947 */ /* 0x000fea0003800000 */
.L_x_5:
[----:B------:R-:W-:Y:S06]  /*0a00*/  BAR.SYNC.DEFER_BLOCKING 0x0 ;  /* 0x0000000000007b1d */ /* 0x000fec0000010000 */
.L_x_6:
[----:B------:R-:W-:Y:S05]  /*0a10*/  @!P3 BRA `(.L_x_7) ;  /* 0x0000005c00c0b947 */ /* 0x000fea0003800000 */
[----:B------:R-:W-:-:S13]  /*0a20*/  ISETP.GT.U32.AND P0, PT, R8, 0x1, PT ;  /* 0x000000010800780c */ /* 0x000fda0003f04070 */
[----:B------:R-:W-:Y:S05]  /*0a30*/  @P0 EXIT ;  /* 0x000000000000094d */ /* 0x000fea0003800000 */
[----:B------:R-:W-:Y:S01]  /*0a40*/  ULDC.64 UR4, c[0x0][0x650] ;  /* 0x0001940000047ab9 */ /* 0x000fe20000000a00 */
[----:B------:R-:W-:Y:S01]  /*0a50*/  PRMT R3, RZ, 0x7610, R3 ;  /* 0x00007610ff037816 */ /* 0x000fe20000000003 */
[----:B------:R-:W-:Y:S01]  /*0a60*/  IMAD.MOV.U32 R103, RZ, RZ, -0x1 ;  /* 0xffffffffff677424 */ /* 0x000fe200078e00ff */
[----:B------:R-:W-:Y:S01]  /*0a70*/  ISETP.GE.U32.AND P0, PT, R16, UR4, PT ;  /* 0x0000000410007c0c */ /* 0x000fe2000bf06070 */
[----:B------:R-:W-:Y:S02]  /*0a80*/  IMAD.MOV.U32 R100, RZ, RZ, -0x1 ;  /* 0xffffffffff647424 */ /* 0x000fe400078e00ff */
[----:B------:R-:W-:Y:S01]  /*0a90*/  IMAD.MOV.U32 R101, RZ, RZ, -0x1 ;  /* 0xffffffffff657424 */ /* 0x000fe200078e00ff */
[----:B------:R-:W-:-:S13]  /*0aa0*/  ISETP.GE.U32.AND.EX P0, PT, R17, UR5, PT, P0 ;  /* 0x0000000511007c0c */ /* 0x000fda000bf06100 */
[----:B------:R-:W-:Y:S05]  /*0ab0*/  @P0 BRA `(.L_x_8) ;  /* 0x0000000400280947 */ /* 0x000fea0003800000 */
[----:B------:R-:W0:Y:S01]  /*0ac0*/  LDC.64 R24, c[0x0][0x628] ;  /* 0x00018a00ff187b82 */ /* 0x000e220000000a00 */
[----:B------:R-:W-:Y:S02]  /*0ad0*/  IMAD.MOV.U32 R10, RZ, RZ, R16 ;  /* 0x000000ffff0a7224 */ /* 0x000fe400078e0010 */
[----:B------:R-:W-:-:S05]  /*0ae0*/  IMAD.MOV.U32 R11, RZ, RZ, R17 ;  /* 0x000000ffff0b7224 */ /* 0x000fca00078e0011 */
[----:B------:R-:W1:Y:S08]  /*0af0*/  LDC R8, c[0x0][0x630] ;  /* 0x00018c00ff087b82 */ /* 0x000e700000000800 */
[----:B------:R-:W2:Y:S01]  /*0b00*/  LDC.64 R26, c[0x0][0x620] ;  /* 0x00018800ff1a7b82 */ /* 0x000ea20000000a00 */
[----:B0-----:R-:W-:-:S04]  /*0b10*/  ISETP.NE.U32.AND P0, PT, R24, RZ, PT ;  /* 0x000000ff1800720c */ /* 0x001fc80003f05070 */
[----:B------:R-:W-:-:S13]  /*0b20*/  ISETP.NE.AND.EX P0, PT, R25, RZ, PT, P0 ;  /* 0x000000ff1900720c */ /* 0x000fda0003f05300 */
[----:B-12---:R-:W-:Y:S05]  /*0b30*/  @!P0 BRA `(.L_x_9) ;  /* 0x0000000000288947 */ /* 0x006fea0003800000 */
[----:B------:R-:W0:Y:S02]  /*0b40*/  LDC R3, c[0x0][0x634] ;  /* 0x00018d00ff037b82 */ /* 0x000e240000000800 */
[----:B0-----:R-:W-:-:S05]  /*0b50*/  IADD3 R3, P0, R16, R3, RZ ;  /* 0x0000000310037210 */ /* 0x001fca0007f1e0ff */
[----:B------:R-:W-:-:S04]  /*0b60*/  IMAD.X R21, RZ, RZ, R17, P0 ;  /* 0x000000ffff157224 */ /* 0x000fc800000e0611 */
[----:B------:R-:W-:-:S04]  /*0b70*/  IMAD.WIDE.U32 R10, R21, R24, RZ ;  /* 0x00000018150a7225 */ /* 0x000fc800078e00ff */
[----:B------:R-:W-:-:S04]  /*0b80*/  IMAD.WIDE.U32 R12, P0, R3, R25, R10 ;  /* 0x00000019030c7225 */ /* 0x000fc8000780000a */
[----:B------:R-:W-:-:S04]  /*0b90*/  IMAD.WIDE.U32 R10, R3, R24, RZ ;  /* 0x00000018030a7225 */ /* 0x000fc800078e00ff */
[----:B------:R-:W-:Y:S01]  /*0ba0*/  IMAD.X R15, RZ, RZ, RZ, P0 ;  /* 0x000000ffff0f7224 */ /* 0x000fe200000e06ff */
[----:B------:R-:W-:Y:S01]  /*0bb0*/  IADD3 RZ, P0, R11, R12, RZ ;  /* 0x0000000c0bff7210 */ /* 0x000fe20007f1e0ff */
[----:B------:R-:W-:-:S04]  /*0bc0*/  IMAD.MOV.U32 R14, RZ, RZ, R13 ;  /* 0x000000ffff0e7224 */ /* 0x000fc800078e000d */
[----:B------:R-:W-:-:S08]  /*0bd0*/  IMAD.WIDE.U32.X R10, R21, R25, R14, P0 ;  /* 0x00000019150a7225 */ /* 0x000fd000000e040e */
.L_x_9:
[----:B------:R-:W0:Y:S01]  /*0be0*/  LDC.64 R30, c[0x0][0x640] ;  /* 0x00019000ff1e7b82 */ /* 0x000e220000000a00 */
[-CC-:B------:R-:W-:Y:S01]  /*0bf0*/  SHF.R.U64 R101, R10, R8.reuse, R11.reuse ;  /* 0x000000080a657219 */ /* 0x180fe2000000120b */
[----:B------:R-:W-:Y:S01]  /*0c00*/  IMAD R29, R9, R23, R4 ;  /* 0x00000017091d7224 */ /* 0x000fe200078e0204 */
[----:B------:R-:W-:Y:S01]  /*0c10*/  SHF.R.U32.HI R3, RZ, R8, R11 ;  /* 0x00000008ff037219 */ /* 0x000fe2000001160b */
[----:B------:R-:W-:Y:S01]  /*0c20*/  IMAD.MOV.U32 R23, RZ, RZ, 0x1 ;  /* 0x00000001ff177424 */ /* 0x000fe200078e00ff */
[----:B------:R-:W-:-:S03]  /*0c30*/  IADD3 R5, P0, RZ, -R101, RZ ;  /* 0x80000065ff057210 */ /* 0x000fc60007f1e0ff */
[----:B------:R-:W1:Y:S02]  /*0c40*/  LDC R12, c[0x0][0x618] ;  /* 0x00018600ff0c7b82 */ /* 0x000e640000000800 */
[----:B------:R-:W-:Y:S02]  /*0c50*/  IMAD.X R3, RZ, RZ, ~R3, P0 ;  /* 0x000000ffff037224 */ /* 0x000fe400000e0e03 */
[----:B------:R-:W-:-:S04]  /*0c60*/  IMAD.WIDE.U32 R10, R5, R26, R16 ;  /* 0x0000001a050a7225 */ /* 0x000fc800078e0010 */
[----:B------:R-:W2:Y:S01]  /*0c70*/  LDC R20, c[0x0][0x608] ;  /* 0x00018200ff147b82 */ /* 0x000ea20000000800 */
[----:B------:R-:W-:Y:S02]  /*0c80*/  IMAD R8, R3, R26, RZ ;  /* 0x0000001a03087224 */ /* 0x000fe400078e02ff */
[----:B------:R-:W-:Y:S02]  /*0c90*/  IMAD.MOV.U32 R3, RZ, RZ, -0x1 ;  /* 0xffffffffff037424 */ /* 0x000fe400078e00ff */
[----:B------:R-:W-:-:S03]  /*0ca0*/  IMAD R5, R5, R27, R8 ;  /* 0x0000001b05057224 */ /* 0x000fc600078e0208 */
[----:B------:R-:W3:Y:S01]  /*0cb0*/  LDC R28, c[0x0][0x658] ;  /* 0x00019600ff1c7b82 */ /* 0x000ee20000000800 */
[----:B------:R-:W-:Y:S01]  /*0cc0*/  IMAD.IADD R5, R11, 0x1, R5 ;  /* 0x000000010b057824 */ /* 0x000fe200078e0205 */
[----:B0-----:R-:W-:-:S04]  /*0cd0*/  ISETP.NE.U32.AND P0, PT, R30, RZ, PT ;  /* 0x000000ff1e00720c */ /* 0x001fc80003f05070 */
[----:B------:R-:W-:Y:S02]  /*0ce0*/  ISETP.NE.AND.EX P0, PT, R31, RZ, PT, P0 ;  /* 0x000000ff1f00720c */ /* 0x000fe40003f05300 */
[----:B------:R-:W0:Y:S01]  /*0cf0*/  LDC R24, c[0x0][0x600] ;  /* 0x00018000ff187b82 */ /* 0x000e220000000800 */
[-CC-:B-1----:R-:W-:Y:S02]  /*0d00*/  SHF.R.U64 R14, R10, R12.reuse, R5.reuse ;  /* 0x0000000c0a0e7219 */ /* 0x182fe40000001205 */
[----:B------:R-:W-:-:S05]  /*0d10*/  SHF.R.U32.HI R5, RZ, R12, R5 ;  /* 0x0000000cff057219 */ /* 0x000fca0000011605 */
[----:B------:R-:W1:Y:S01]  /*0d20*/  LDC R15, c[0x0][0x648] ;  /* 0x00019200ff0f7b82 */ /* 0x000e620000000800 */
[-CC-:B--2---:R-:W-:Y:S02]  /*0d30*/  SHF.R.U64 R27, R14, R20.reuse, R5.reuse ;  /* 0x000000140e1b7219 */ /* 0x184fe40000001205 */
[----:B------:R-:W-:-:S05]  /*0d40*/  SHF.R.U32.HI R5, RZ, R20, R5 ;  /* 0x00000014ff057219 */ /* 0x000fca0000011605 */
[----:B------:R-:W2:Y:S01]  /*0d50*/  LDC R21, c[0x0][0x638] ;  /* 0x00018e00ff157b82 */ /* 0x000ea20000000800 */
[-CC-:B---3--:R-:W-:Y:S02]  /*0d60*/  SHF.R.U64 R20, R27, R28.reuse, R5.reuse ;  /* 0x0000001c1b147219 */ /* 0x188fe40000001205 */
[-C--:B------:R-:W-:Y:S02]  /*0d70*/  SHF.L.U32 R3, R3, R28.reuse, RZ ;  /* 0x0000001c03037219 */ /* 0x080fe400000006ff */
[----:B------:R-:W-:Y:S01]  /*0d80*/  SHF.R.U32.HI R5, RZ, R28, R5 ;  /* 0x0000001cff057219 */ /* 0x000fe20000011605 */
[----:B------:R-:W-:Y:S01]  /*0d90*/  IMAD.MOV.U32 R4, RZ, RZ, R20 ;  /* 0x000000ffff047224 */ /* 0x000fe200078e0014 */
[----:B------:R-:W-:Y:S01]  /*0da0*/  LOP3.LUT R12, RZ, R3, RZ, 0x33, !PT ;  /* 0x00000003ff0c7212 */ /* 0x000fe200078e33ff */
[----:B------:R-:W3:Y:S01]  /*0db0*/  LDC R25, c[0x0][0x610] ;  /* 0x00018400ff197b82 */ /* 0x000ee20000000800 */
[----:B------:R-:W-:Y:S05]  /*0dc0*/  @!P0 BRA `(.L_x_10) ;  /* 0x0000000000288947 */ /* 0x000fea0003800000 */
[----:B------:R-:W4:Y:S02]  /*0dd0*/  LDC R3, c[0x0][0x64c] ;  /* 0x00019300ff037b82 */ /* 0x000f240000000800 */
[----:B----4-:R-:W-:-:S05]  /*0de0*/  IADD3 R3, P0, R20, R3, RZ ;  /* 0x0000000314037210 */ /* 0x010fca0007f1e0ff */
        /* <DEDUP_REMOVED lines=8> */
.L_x_10:
[----:B-1----:R-:W-:Y:S01]  /*0e70*/  SHF.R.U64 R4, R4, R15, R5 ;  /* 0x0000000f04047219 */ /* 0x002fe20000001205 */
[----:B0-----:R-:W-:Y:S01]  /*0e80*/  VIADD R5, R24, 0xffffffff ;  /* 0xffffffff18057836 */ /* 0x001fe20000000000 */
[----:B------:R-:W-:Y:S02]  /*0e90*/  SHF.L.U32 R3, R23, R28, RZ ;  /* 0x0000001c17037219 */ /* 0x000fe400000006ff */
[----:B------:R-:W-:Y:S01]  /*0ea0*/  LOP3.LUT R12, R27, R12, RZ, 0xc0, !PT ;  /* 0x0000000c1b0c7212 */ /* 0x000fe200078ec0ff */
[----:B------:R-:W-:Y:S01]  /*0eb0*/  IMAD.MOV R8, RZ, RZ, -R4 ;  /* 0x000000ffff087224 */ /* 0x000fe200078e0a04 */
[----:B------:R-:W-:Y:S02]  /*0ec0*/  SEL R6, R6, R29, !P1 ;  /* 0x0000001d06067207 */ /* 0x000fe40004800000 */
[----:B------:R-:W-:Y:S01]  /*0ed0*/  LOP3.LUT R5, R14, R5, RZ, 0xc0, !PT ;  /* 0x000000050e057212 */ /* 0x000fe200078ec0ff */
[----:B------:R-:W-:Y:S02]  /*0ee0*/  IMAD R9, R3, R4, R12 ;  /* 0x0000000403097224 */ /* 0x000fe400078e020c */
[----:B--2---:R-:W-:-:S02]  /*0ef0*/  IMAD R3, R8, R21, R20 ;  /* 0x0000001508037224 */ /* 0x004fc400078e0214 */
[----:B---3--:R-:W-:Y:S02]  /*0f00*/  IMAD R6, R9, R25, R6 ;  /* 0x0000001909067224 */ /* 0x008fe400078e0206 */
[----:B------:R-:W-:Y:S02]  /*0f10*/  IMAD R103, R3, R24, R5 ;  /* 0x0000001803677224 */ /* 0x000fe400078e0205 */
[----:B------:R-:W-:-:S03]  /*0f20*/  IMAD.MOV.U32 R4, RZ, RZ, 0x1 ;  /* 0x00000001ff047424 */ /* 0x000fc600078e00ff */
[----:B------:R-:W-:Y:S02]  /*0f30*/  SEL R100, R103, R6, !P1 ;  /* 0x0000000667647207 */ /* 0x000fe40004800000 */
[----:B------:R-:W-:Y:S02]  /*0f40*/  PRMT R3, R4, 0x7610, R3 ;  /* 0x0000761004037816 */ /* 0x000fe40000000003 */
[----:B------:R-:W-:-:S07]  /*0f50*/  SEL R103, R6, R103, !P1 ;  /* 0x0000006706677207 */ /* 0x000fce0004800000 */
.L_x_8:
[----:B------:R-:W-:-:S08]  /*0f60*/  NOP ;  /* 0x0000000000007918 */ /* 0x000fd00000000000 */
[----:B------:R-:W0:Y:S02]  /*0f70*/  USETMAXREG.TRY_ALLOC.CTAPOOL UP0, 0xe8 ;  /* 0x000000e8000079c8 */ /* 0x000e240008000600 */
[----:B0-----:R-:W-:-:S13]  /*0f80*/  PLOP3.LUT P0, PT, PT, PT, UP0, 0x80, 0x0 ;  /* 0x000000000000781c */ /* 0x001fda0003f0f008 */
[----:B------:R-:W-:Y:S05]  /*0f90*/  @!P0 BRA `(.L_x_8) ;  /* 0xfffffffc00f08947 */ /* 0x000fea000383ffff */
[----:B------:R-:W-:Y:S01]  /*0fa0*/  ULDC.64 UR4, c[0x0][0x598] ;  /* 0x0001660000047ab9 */ /* 0x000fe20000000a00 */
[----:B------:R-:W-:Y:S01]  /*0fb0*/  ULDC.64 UR38, c[0x0][0x208] ;  /* 0x0000820000267ab9 */ /* 0x000fe20000000a00 */
[----:B------:R-:W-:-:S04]  /*0fc0*/  ISETP.NE.U32.AND P0, PT, RZ, UR4, PT ;  /* 0x00000004ff007c0c */ /* 0x000fc8000bf05070 */
[----:B------:R-:W-:-:S13]  /*0fd0*/  ISETP.NE.AND.EX P0, PT, RZ, UR5, PT, P0 ;  /* 0x00000005ff007c0c */ /* 0x000fda000bf05300 */
[----:B------:R-:W-:Y:S05]  /*0fe0*/  @!P0 BRA `(.L_x_11) ;  /* 0x00000000001c8947 */ /* 0x000fea0003800000 */
[----:B------:R-:W0:Y:S02]  /*0ff0*/  LDC.64 R4, c[0x0][0x598] ;  /* 0x00016600ff047b82 */ /* 0x000e240000000a00 */
[----:B0-----:R-:W2:Y:S02]  /*1000*/  LDG.E.64 R4, desc[UR38][R4.64] ;  /* 0x0000002604047981 */ /* 0x001ea4000c1e1b00 */
[----:B--2---:R-:W-:-:S04]  /*1010*/  ISETP.NE.U32.AND P0, PT, R4, RZ, PT ;  /* 0x000000ff0400720c */ /* 0x004fc80003f05070 */
[----:B------:R-:W-:-:S13]  /*1020*/  ISETP.NE.AND.EX P0, PT, R5, RZ, PT, P0 ;  /* 0x000000ff0500720c */ /* 0x000fda0003f05300 */
[----:B------:R-:W-:Y:S05]  /*1030*/  @!P0 BRA `(.L_x_11) ;  /* 0x0000000000088947 */ /* 0x000fea0003800000 */
[----:B------:R0:W5:Y:S01]  /*1040*/  LD.E R23, desc[UR38][R4.64] ;  /* 0x0000002604177980 */ /* 0x000162000c101900 */
[----:B------:R-:W-:Y:S05]  /*1050*/  BRA `(.L_x_12) ;  /* 0x0000000000247947 */ /* 0x000fea0003800000 */
.L_x_11:
[----:B------:R-:W-:Y:S02]  /*1060*/  ULDC.64 UR4, c[0x0][0x588] ;  /* 0x0001620000047ab9 */ /* 0x000fe40000000a00 */
[----:B------:R-:W-:-:S04]  /*1070*/  ISETP.NE.U32.AND P0, PT, RZ, UR4, PT ;  /* 0x00000004ff007c0c */ /* 0x000fc8000bf05070 */
[----:B------:R-:W-:-:S13]  /*1080*/  ISETP.NE.AND.EX P0, PT, RZ, UR5, PT, P0 ;  /* 0x00000005ff007c0c */ /* 0x000fda000bf05300 */
[----:B------:R-:W-:Y:S05]  /*1090*/  @!P0 BRA `(.L_x_13) ;  /* 0x00000000000c8947 */ /* 0x000fea0003800000 */
[----:B------:R-:W0:Y:S02]  /*10a0*/  LDC.64 R4, c[0x0][0x588] ;  /* 0x00016200ff047b82 */ /* 0x000e240000000a00 */
[----:B0-----:R1:W5:Y:S01]  /*10b0*/  LDG.E R23, desc[UR38][R4.64] ;  /* 0x0000002604177981 */ /* 0x001362000c1e1900 */
[----:B------:R-:W-:Y:S05]  /*10c0*/  BRA `(.L_x_12) ;  /* 0x0000000000087947 */ /* 0x000fea0003800000 */
.L_x_13:
[----:B------:R-:W-:Y:S02]  /*10d0*/  ULDC UR4, c[0x0][0x580] ;  /* 0x0001600000047ab9 */ /* 0x000fe40000000800 */
[----:B------:R-:W-:-:S07]  /*10e0*/  IMAD.U32 R23, RZ, RZ, UR4 ;  /* 0x00000004ff177e24 */ /* 0x000fce000f8e00ff */
.L_x_12:
[----:B------:R-:W-:Y:S02]  /*10f0*/  ULDC.64 UR4, c[0x0][0x5a0] ;  /* 0x0001680000047ab9 */ /* 0x000fe40000000a00 */
[----:B------:R-:W-:-:S04]  /*1100*/  ISETP.NE.U32.AND P0, PT, RZ, UR4, PT ;  /* 0x00000004ff007c0c */ /* 0x000fc8000bf05070 */
[----:B------:R-:W-:-:S13]  /*1110*/  ISETP.NE.AND.EX P0, PT, RZ, UR5, PT, P0 ;  /* 0x00000005ff007c0c */ /* 0x000fda000bf05300 */
[----:B------:R-:W-:Y:S05]  /*1120*/  @!P0 BRA `(.L_x_14) ;  /* 0x00000000001c8947 */ /* 0x000fea0003800000 */
[----:B01----:R-:W0:Y:S02]  /*1130*/  LDC.64 R4, c[0x0][0x5a0] ;  /* 0x00016800ff047b82 */ /* 0x003e240000000a00 */
[----:B0-----:R-:W2:Y:S02]  /*1140*/  LDG.E.64 R4, desc[UR38][R4.64] ;  /* 0x0000002604047981 */ /* 0x001ea4000c1e1b00 */
[----:B--2---:R-:W-:-:S04]  /*1150*/  ISETP.NE.U32.AND P0, PT, R4, RZ, PT ;  /* 0x000000ff0400720c */ /* 0x004fc80003f05070 */
[----:B------:R-:W-:-:S13]  /*1160*/  ISETP.NE.AND.EX P0, PT, R5, RZ, PT, P0 ;  /* 0x000000ff0500720c */ /* 0x000fda0003f05300 */
[----:B------:R-:W-:Y:S05]  /*1170*/  @!P0 BRA `(.L_x_14) ;  /* 0x0000000000088947 */ /* 0x000fea0003800000 */
[----:B------:R0:W5:Y:S01]  /*1180*/  LD.E R90, desc[UR38][R4.64] ;  /* 0x00000026045a7980 */ /* 0x000162000c101900 */
[----:B------:R-:W-:Y:S05]  /*1190*/  BRA `(.L_x_15) ;  /* 0x0000000000247947 */ /* 0x000fea0003800000 */
.L_x_14:
[----:B------:R-:W-:Y:S02]  /*11a0*/  ULDC.64 UR4, c[0x0][0x590] ;  /* 0x0001640000047ab9 */ /* 0x000fe40000000a00 */
[----:B------:R-:W-:-:S04]  /*11b0*/  ISETP.NE.U32.AND P0, PT, RZ, UR4, PT ;  /* 0x00000004ff007c0c */ /* 0x000fc8000bf05070 */
[----:B------:R-:W-:-:S13]  /*11c0*/  ISETP.NE.AND.EX P0, PT, RZ, UR5, PT, P0 ;  /* 0x00000005ff007c0c */ /* 0x000fda000bf05300 */
[----:B------:R-:W-:Y:S05]  /*11d0*/  @!P0 BRA `(.L_x_16) ;  /* 0x00000000000c8947 */ /* 0x000fea0003800000 */
[----:B------:R-:W2:Y:S02]  /*11e0*/  LDC.64 R90, c[0x0][0x590] ;  /* 0x00016400ff5a7b82 */ /* 0x000ea40000000a00 */
[----:B--2---:R2:W5:Y:S01]  /*11f0*/  LDG.E R90, desc[UR38][R90.64] ;  /* 0x000000265a5a7981 */ /* 0x004562000c1e1900 */
[----:B------:R-:W-:Y:S05]  /*1200*/  BRA `(.L_x_15) ;  /* 0x0000000000087947 */ /* 0x000fea0003800000 */
.L_x_16:
[----:B------:R-:W-:Y:S02]  /*1210*/  ULDC UR4, c[0x0][0x584] ;  /* 0x0001610000047ab9 */ /* 0x000fe40000000800 */
[----:B------:R-:W-:-:S07]  /*1220*/  IMAD.U32 R90, RZ, RZ, UR4 ;  /* 0x00000004ff5a7e24 */ /* 0x000fce000f8e00ff */
.L_x_15:
[----:B------:R-:W-:-:S13]  /*1230*/  LOP3.LUT P0, RZ, R3, 0xff, RZ, 0xc0, !PT ;  /* 0x000000ff03ff7812 */ /* 0x000fda000780c0ff */
[----:B------:R-:W-:Y:S05]  /*1240*/  @!P0 EXIT ;  /* 0x000000000000894d */ /* 0x000fea0003800000 */
[----:B------:R-:W3:Y:S01]  /*1250*/  LDC R93, c[0x0][0x658] ;  /* 0x00019600ff5d7b82 */ /* 0x000ee20000000800 */
[----:B------:R-:W-:Y:S01]  /*1260*/  LOP3.LUT R7, R7, 0x1, RZ, 0xc0, !PT ;  /* 0x0000000107077812 */ /* 0x000fe200078ec0ff */
[----:B------:R-:W-:Y:S01]  /*1270*/  ULDC.64 UR6, c[0x0][0x288] ;  /* 0x0000a20000067ab9 */ /* 0x000fe20000000a00 */
[----:B------:R-:W-:Y:S01]  /*1280*/  SHF.R.U32.HI R3, RZ, 0x2, R95 ;  /* 0x00000002ff037819 */ /* 0x000fe2000001165f */
[----:B------:R-:W-:Y:S01]  /*1290*/  UIADD3 UR4, UR7, 0x3f, URZ ;  /* 0x0000003f07047890 */ /* 0x000fe2000fffe03f */
[----:B------:R-:W-:Y:S01]  /*12a0*/  SHF.R.U32.HI R0, RZ, 0x1, R0 ;  /* 0x00000001ff007819 */ /* 0x000fe20000011600 */
[----:B------:R-:W-:Y:S01]  /*12b0*/  IMAD.SHL.U32 R88, R7, 0x40, RZ ;  /* 0x0000004007587824 */ /* 0x000fe200078e00ff */
[----:B------:R-:W-:Y:S01]  /*12c0*/  LOP3.LUT R3, R3, 0x7, RZ, 0xc0, !PT ;  /* 0x0000000703037812 */ /* 0x000fe200078ec0ff */
[----:B------:R-:W4:Y:S01]  /*12d0*/  LDC.64 R8, c[0x0][0x5c8] ;  /* 0x00017200ff087b82 */ /* 0x000f220000000a00 */
[----:B------:R-:W-:Y:S01]  /*12e0*/  USHF.R.S32.HI UR5, URZ, 0x1f, UR4 ;  /* 0x0000001f3f057899 */ /* 0x000fe20008011404 */
[----:B------:R-:W-:Y:S01]  /*12f0*/  LOP3.LUT R0, R0, 0x30, RZ, 0xc0, !PT ;  /* 0x0000003000007812 */ /* 0x000fe200078ec0ff */
[----:B------:R-:W-:Y:S01]  /*1300*/  IMAD.MOV.U32 R6, RZ, RZ, 0x1 ;  /* 0x00000001ff067424 */ /* 0x000fe200078e00ff */
[--C-:B------:R-:W-:Y:S01]  /*1310*/  LOP3.LUT R88, R88, 0x40, R3.reuse, 0xe2, !PT ;  /* 0x0000004058587812 */ /* 0x100fe200078ee203 */
[----:B------:R-:W-:Y:S01]  /*1320*/  ULEA.HI UR5, UR5, UR4, URZ, 0x6 ;  /* 0x0000000405057291 */ /* 0x000fe2000f8f303f */
[-C--:B01----:R-:W-:Y:S01]  /*1330*/  IADD3 R4, RZ, -R0.reuse, -R3 ;  /* 0x80000000ff047210 */ /* 0x083fe20007ffe803 */
[----:B------:R-:W-:Y:S01]  /*1340*/  IMAD.U32 R5, RZ, RZ, UR6 ;  /* 0x00000006ff057e24 */ /* 0x000fe2000f8e00ff */
[----:B------:R-:W0:Y:S01]  /*1350*/  LDC R97, c[0x0][0x600] ;  /* 0x00018000ff617b82 */ /* 0x000e220000000800 */
[----:B------:R-:W-:Y:S01]  /*1360*/  LOP3.LUT R88, R88, R0, RZ, 0xfc, !PT ;  /* 0x0000000058587212 */ /* 0x000fe200078efcff */
[----:B------:R-:W-:Y:S01]  /*1370*/  IMAD.MOV.U32 R0, RZ, RZ, -0x1 ;  /* 0xffffffffff007424 */ /* 0x000fe200078e00ff */
[----:B------:R-:W-:Y:S01]  /*1380*/  USHF.R.S32.HI UR43, URZ, 0x6, UR5 ;  /* 0x000000063f2b7899 */ /* 0x000fe20008011405 */
[----:B------:R-:W-:Y:S01]  /*1390*/  LOP3.LUT R94, R95, 0x3, RZ, 0xc0, !PT ;  /* 0x000000035f5e7812 */ /* 0x000fe200078ec0ff */
[----:B------:R-:W-:Y:S01]  /*13a0*/  IMAD R4, R7, -0x40, R4 ;  /* 0xffffffc007047824 */ /* 0x000fe200078e0204 */
[C---:B------:R-:W-:Y:S01]  /*13b0*/  LOP3.LUT R96, R95.reuse, 0x80, RZ, 0xc0, !PT ;  /* 0x000000805f607812 */ /* 0x040fe200078ec0ff */
[----:B------:R-:W-:Y:S01]  /*13c0*/  UISETP.LT.AND UP0, UPT, UR43, 0x1, UPT ;  /* 0x000000012b00788c */ /* 0x000fe2000bf01270 */
[-C--:B---3--:R-:W-:Y:S01]  /*13d0*/  SHF.L.U32 R0, R0, R93.reuse, RZ ;  /* 0x0000005d00007219 */ /* 0x088fe200000006ff */
[----:B------:R-:W-:Y:S01]  /*13e0*/  ULDC UR4, c[0x0][0x284] ;  /* 0x0000a10000047ab9 */ /* 0x000fe20000000800 */
[----:B------:R-:W-:Y:S01]  /*13f0*/  IMAD R94, R94, -0x2, R5 ;  /* 0xfffffffe5e5e7824 */ /* 0x000fe200078e0205 */
[----:B------:R-:W-:Y:S01]  /*1400*/  USEL UR44, UR43, 0x1, UP0 ;  /* 0x000000012b2c7887 */ /* 0x000fe20008000000 */
[----:B------:R-:W-:Y:S01]  /*1410*/  SHF.L.U32 R93, R6, R93, RZ ;  /* 0x0000005d065d7219 */ /* 0x000fe200000006ff */
[----:B------:R-:W-:Y:S01]  /*1420*/  IMAD.SHL.U32 R95, R95, 0x2, RZ ;  /* 0x000000025f5f7824 */ /* 0x000fe200078e00ff */
[----:B------:R-:W-:Y:S01]  /*1430*/  LOP3.LUT R102, R18, 0x1, RZ, 0xfc, !PT ;  /* 0x0000000112667812 */ /* 0x000fe200078efcff */
[----:B------:R-:W-:Y:S01]  /*1440*/  VIADD R99, R4, UR4 ;  /* 0x0000000404637c36 */ /* 0x000fe20008000000 */
[C---:B----4-:R-:W-:Y:S01]  /*1450*/  SHF.L.U64.HI R92, R8.reuse, 0x3, R9 ;  /* 0x00000003085c7819 */ /* 0x050fe20000010209 */
[----:B--2---:R-:W-:Y:S01]  /*1460*/  IMAD.SHL.U32 R91, R8, 0x8, RZ ;  /* 0x00000008085b7824 */ /* 0x004fe200078e00ff */
[----:B------:R-:W-:Y:S01]  /*1470*/  SHF.R.U32.HI R96, RZ, 0x7, R96 ;  /* 0x00000007ff607819 */ /* 0x000fe20000011660 */
[----:B------:R-:W-:Y:S01]  /*1480*/  IMAD.MOV.U32 R89, RZ, RZ, RZ ;  /* 0x000000ffff597224 */ /* 0x000fe200078e00ff */
[----:B------:R-:W-:Y:S01]  /*1490*/  LOP3.LUT R98, RZ, R0, RZ, 0x33, !PT ;  /* 0x00000000ff627212 */ /* 0x000fe200078e33ff */
[----:B------:R-:W-:Y:S01]  /*14a0*/  UIADD3 UR44, UR43, -UR44, URZ ;  /* 0x8000002c2b2c7290 */ /* 0x000fe2000fffe03f */
[----:B------:R-:W-:Y:S01]  /*14b0*/  UMOV UR40, URZ ;  /* 0x0000003f00287c82 */ /* 0x000fe20008000000 */
[----:B0-----:R-:W-:Y:S01]  /*14c0*/  VIADD R97, R97, 0xffffffff ;  /* 0xffffffff61617836 */ /* 0x001fe20000000000 */
[----:B------:R-:W-:-:S09]  /*14d0*/  UMOV UR41, URZ ;  /* 0x0000003f00297c82 */ /* 0x000fd20008000000 */
.L_x_164:
[----:B0-----:R-:W0:Y:S01]  /*14e0*/  SHFL.IDX PT, R0, R96, RZ, 0x1f ;  /* 0x00001fff60007589 */ /* 0x001e2200000e0000 */
[----:B-1----:R-:W1:Y:S01]  /*14f0*/  S2UR UR7, SR_CgaCtaId ;  /* 0x00000000000779c3 */ /* 0x002e620000008800 */
[----:B------:R-:W-:Y:S01]  /*1500*/  UMOV UR6, 0x400 ;  /* 0x0000040000067882 */ /* 0x000fe20000000000 */
[----:B0-----:R-:W-:Y:S01]  /*1510*/  R2UR UR4, R0 ;  /* 0x00000000000472ca */ /* 0x001fe200000e0000 */
[----:B-1----:R-:W-:-:S12]  /*1520*/  ULEA UR6, UR7, UR6, 0x18 ;  /* 0x0000000607067291 */ /* 0x002fd8000f8ec03f */
[----:B------:R-:W-:-:S04]  /*1530*/  ULEA.HI UR5, UR4, UR4, URZ, 0x1 ;  /* 0x0000000404057291 */ /* 0x000fc8000f8f083f */
[----:B------:R-:W-:-:S04]  /*1540*/  ULOP3.LUT UR5, UR5, 0x7fffe, URZ, 0xc0, !UPT ;  /* 0x0007fffe05057892 */ /* 0x000fc8000f8ec03f */
[----:B------:R-:W-:-:S03]  /*1550*/  UIADD3 UR5, UR4, -UR5, URZ ;  /* 0x8000000504057290 */ /* 0x000fc6000fffe03f */
[----:B------:R-:W-:Y:S01]  /*1560*/  ULDC UR4, c[0x0][0x28c] ;  /* 0x0000a30000047ab9 */ /* 0x000fe20000000800 */
[----:B------:R-:W-:Y:S01]  /*1570*/  ULEA UR5, UR5, UR6, 0xd ;  /* 0x0000000605057291 */ /* 0x000fe2000f8e683f */
[----:B------:R-:W-:-:S03]  /*1580*/  ISETP.LT.AND P0, PT, RZ, UR4, PT ;  /* 0x00000004ff007c0c */ /* 0x000fc6000bf01270 */
[----:B------:R-:W-:-:S04]  /*1590*/  UIADD3 UR5, UR5, 0x180, URZ ;  /* 0x0000018005057890 */ /* 0x000fc8000fffe03f */
[----:B------:R-:W-:-:S04]  /*15a0*/  USHF.R.U32.HI UR5, URZ, 0x4, UR5 ;  /* 0x000000043f057899 */ /* 0x000fc80008011605 */
[----:B------:R-:W-:Y:S02]  /*15b0*/  ULOP3.LUT UR45, UR5, 0x3fff, URZ, 0xc0, !UPT ;  /* 0x00003fff052d7892 */ /* 0x000fe4000f8ec03f */
[----:B--2345:R-:W-:Y:S10]  /*15c0*/  @P0 BRA `(.L_x_17) ;  /* 0x0000000000400947 */ /* 0x03cff40003800000 */
[----:B------:R-:W-:Y:S01]  /*15d0*/  MOV R0, 0x0 ;  /* 0x0000000000007802 */ /* 0x000fe20000000f00 */
[----:B------:R-:W-:Y:S01]  /*15e0*/  ULDC.64 UR4, c[0x4][0x68] ;  /* 0x01001a0000047ab9 */ /* 0x000fe20000000a00 */
[----:B------:R-:W-:Y:S01]  /*15f0*/  ULDC.64 UR6, c[0x4][0x8] ;  /* 0x0100020000067ab9 */ /* 0x000fe20000000a00 */
[----:B------:R-:W-:Y:S01]  /*1600*/  IMAD.U32 R4, RZ, RZ, UR4 ;  /* 0x00000004ff047e24 */ /* 0x000fe2000f8e00ff */
[----:B------:R0:W1:Y:S01]  /*1610*/  LDC.64 R14, c[0x4][R0] ;  /* 0x01000000000e7b82 */ /* 0x0000620000000a00 */
[----:B------:R-:W-:Y:S01]  /*1620*/  IMAD.U32 R5, RZ, RZ, UR5 ;  /* 0x00000005ff057e24 */ /* 0x000fe2000f8e00ff */
[----:B------:R-:W-:Y:S01]  /*1630*/  ULDC.64 UR4, c[0x4][0x70] ;  /* 0x01001c0000047ab9 */ /* 0x000fe20000000a00 */
[----:B------:R-:W-:Y:S02]  /*1640*/  IMAD.U32 R10, RZ, RZ, UR6 ;  /* 0x00000006ff0a7e24 */ /* 0x000fe4000f8e00ff */
[----:B------:R-:W-:Y:S02]  /*1650*/  IMAD.U32 R6, RZ, RZ, UR4 ;  /* 0x00000004ff067e24 */ /* 0x000fe4000f8e00ff */
[----:B------:R-:W-:-:S02]  /*1660*/  IMAD.U32 R7, RZ, RZ, UR5 ;  /* 0x00000005ff077e24 */ /* 0x000fc4000f8e00ff */
[----:B------:R-:W-:Y:S02]  /*1670*/  IMAD.U32 R11, RZ, RZ, UR7 ;  /* 0x00000007ff0b7e24 */ /* 0x000fe4000f8e00ff */
[----:B------:R-:W-:Y:S02]  /*1680*/  IMAD.MOV.U32 R8, RZ, RZ, 0x1e1 ;  /* 0x000001e1ff087424 */ /* 0x000fe400078e00ff */
[----:B------:R-:W-:Y:S02]  /*1690*/  IMAD.MOV.U32 R12, RZ, RZ, 0x1 ;  /* 0x00000001ff0c7424 */ /* 0x000fe400078e00ff */
[----:B0-----:R-:W-:-:S07]  /*16a0*/  IMAD.MOV.U32 R13, RZ, RZ, RZ ;  /* 0x000000ffff0d7224 */ /* 0x001fce00078e00ff */
[----:B------:R-:W-:-:S07]  /*16b0*/  LEPC R20, `(.L_x_17) ;  /* 0x000000001014794e */ /* 0x000fce0000000000 */
[----:B-1---5:R-:W-:Y:S05]  /*16c0*/  CALL.ABS.NOINC R14 ;  /* 0x000000000e007343 */ /* 0x022fea0003c00000 */
.L_x_17:
[----:B------:R-:W-:-:S13]  /*16d0*/  ISETP.NE.AND P0, PT, R102, 0x3, PT ;  /* 0x000000036600780c */ /* 0x000fda0003f05270 */
[----:B------:R-:W-:Y:S05]  /*16e0*/  @!P0 BRA `(.L_x_18) ;  /* 0x0000000000048947 */ /* 0x000fea0003800000 */
[----:B------:R-:W-:Y:S01]  /*16f0*/  BPT.TRAP 0x1 ;  /* 0x000000040000795c */ /* 0x000fe20000300000 */
.L_x_18:
[----:B------:R-:W0:Y:S01]  /*1700*/  S2UR UR5, SR_CgaCtaId ;  /* 0x00000000000579c3 */ /* 0x000e220000008800 */
[----:B------:R-:W-:Y:S01]  /*1710*/  UMOV UR4, 0x400 ;  /* 0x0000040000047882 */ /* 0x000fe20000000000 */
[----:B------:R-:W-:Y:S02]  /*1720*/  IMAD.U32 R0, RZ, RZ, UR40 ;  /* 0x00000028ff007e24 */ /* 0x000fe4000f8e00ff */
[----:B------:R-:W-:-:S03]  /*1730*/  IMAD.U32 R3, RZ, RZ, UR41 ;  /* 0x00000029ff037e24 */ /* 0x000fc6000f8e00ff */
[----:B------:R-:W-:Y:S01]  /*1740*/  SHF.L.U32 R0, R0, 0x1f, RZ ;  /* 0x0000001f00007819 */ /* 0x000fe200000006ff */
[----:B0-----:R-:W-:-:S06]  /*1750*/  ULEA UR4, UR5, UR4, 0x18 ;  /* 0x0000000405047291 */ /* 0x001fcc000f8ec03f */
[----:B------:R-:W-:-:S04]  /*1760*/  IMAD.U32 R6, RZ, RZ, UR4 ;  /* 0x00000004ff067e24 */ /* 0x000fc8000f8e00ff */
[----:B------:R-:W-:-:S04]  /*1770*/  IMAD R3, R3, 0x8, R6 ;  /* 0x0000000803037824 */ /* 0x000fc800078e0206 */
[----:B------:R0:W1:Y:S01]  /*1780*/  SYNCS.PHASECHK.TRANS64.TRYWAIT P1, [R3+URZ], R0 ;  /* 0x00000000030075a7 */ /* 0x000062000802017f */
[----:B------:R-:W-:Y:S05]  /*1790*/  @!P0 BRA `(.L_x_19) ;  /* 0x0000000000048947 */ /* 0x000fea0003800000 */
[----:B------:R-:W-:Y:S01]  /*17a0*/  BPT.TRAP 0x1 ;  /* 0x000000040000795c */ /* 0x000fe20000300000 */
.L_x_19:
[----:B------:R-:W-:-:S05]  /*17b0*/  IMAD.U32 R4, RZ, RZ, UR44 ;  /* 0x0000002cff047e24 */ /* 0x000fca000f8e00ff */
[----:B------:R-:W-:Y:S01]  /*17c0*/  ISETP.GE.AND P2, PT, R4, 0x1, PT ;  /* 0x000000010400780c */ /* 0x000fe20003f46270 */
[----:B-1----:R-:W-:-:S12]  /*17d0*/  @P1 BRA `(.L_x_20) ;  /* 0x0000000000081947 */ /* 0x002fd80003800000 */
[----:B------:R-:W1:Y:S02]  /*17e0*/  SYNCS.PHASECHK.TRANS64.TRYWAIT P1, [R3+URZ], R0 ;  /* 0x00000000030075a7 */ /* 0x000e64000802017f */
[----:B-1----:R-:W-:Y:S05]  /*17f0*/  @!P1 BRA `(.L_x_21) ;  /* 0x00000068006c9947 */ /* 0x002fea0003800000 */
.L_x_20:
[----:B------:R-:W-:Y:S05]  /*1800*/  WARPSYNC.ALL ;  /* 0x0000000000007948 */ /* 0x000fea0003800000 */
[----:B------:R-:W-:Y:S01]  /*1810*/  R2UR UR4, R6 ;  /* 0x00000000060472ca */ /* 0x000fe200000e0000 */
[----:B------:R-:W-:Y:S01]  /*1820*/  ULEA UR5, UR41, UR45, 0xa ;  /* 0x0000002d29057291 */ /* 0x000fe2000f8e503f */
[----:B------:R-:W-:Y:S01]  /*1830*/  WARPGROUP.ARRIVE ;  /* 0x00000000000079c5 */ /* 0x000fe20000000000 */
[----:B------:R-:W-:Y:S01]  /*1840*/  UMOV UR9, 0x40000040 ;  /* 0x4000004000097882 */ /* 0x000fe20000000000 */
[----:B------:R-:W-:-:S04]  /*1850*/  UMOV UR11, 0x40000040 ;  /* 0x40000040000b7882 */ /* 0x000fc80000000000 */
[----:B------:R-:W-:-:S05]  /*1860*/  UMOV UR8, UR5 ;  /* 0x0000000500087c82 */ /* 0x000fca0008000000 */
[----:B------:R-:W-:-:S04]  /*1870*/  UIADD3 UR4, UR4, 0x1c180, URZ ;  /* 0x0001c18004047890 */ /* 0x000fc8000fffe03f */
[----:B------:R-:W-:-:S04]  /*1880*/  USHF.R.U32.HI UR4, URZ, 0x4, UR4 ;  /* 0x000000043f047899 */ /* 0x000fc80008011604 */
[----:B------:R-:W-:-:S04]  /*1890*/  ULOP3.LUT UR4, UR4, 0x3fff, URZ, 0xc0, !UPT ;  /* 0x00003fff04047892 */ /* 0x000fc8000f8ec03f */
[----:B------:R-:W-:-:S04]  /*18a0*/  ULOP3.LUT UR4, UR4, 0x10000, URZ, 0xfc, !UPT ;  /* 0x0001000004047892 */ /* 0x000fc8000f8efc3f */
[----:B------:R-:W-:-:S07]  /*18b0*/  ULEA UR6, UR41, UR4, 0xa ;  /* 0x0000000429067291 */ /* 0x000fce000f8e503f */
[----:B------:R-:W-:Y:S02]  /*18c0*/  UMOV UR10, UR6 ;  /* 0x00000006000a7c82 */ /* 0x000fe40008000000 */
[----:B------:R-:W-:Y:S01]  /*18d0*/  HGMMA.64x128x16.F32 R24, gdesc[UR8].tnspA, RZ, !UPT, gsb0 ;  /* 0x21e00000081879f0 */ /* 0x000fe2000c0008ff */
[----:B------:R-:W-:Y:S02]  /*18e0*/  UIADD3 UR8, UR5, 0x80, URZ ;  /* 0x0000008005087890 */ /* 0x000fe4000fffe03f */
[----:B------:R-:W-:Y:S01]  /*18f0*/  UIADD3 UR10, UR6, 0x2, URZ ;  /* 0x00000002060a7890 */ /* 0x000fe2000fffe03f */
[----:B------:R-:W-:Y:S01]  /*1900*/  UMOV UR9, 0x40000040 ;  /* 0x4000004000097882 */ /* 0x000fe20000000000 */
[----:B------:R-:W-:Y:S01]  /*1910*/  UMOV UR11, 0x40000040 ;  /* 0x40000040000b7882 */ /* 0x000fe20000000000 */
[----:B------:R-:W-:Y:S02]  /*1920*/  WARPGROUP.DEPBAR.LE gsb0, 0x0 ;  /* 0x00008000000079c5 */ /* 0x000fe40000010000 */
[----:B------:R-:W-:-:S06]  /*1930*/  WARPGROUP.ARRIVE ;  /* 0x00000000000079c5 */ /* 0x000fcc0000000000 */
[----:B------:R-:W-:Y:S01]  /*1940*/  HGMMA.64x128x16.F32 R24, gdesc[UR8].tnspA, R24, gsb0 ;  /* 0x21e00000081879f0 */ /* 0x000fe20008000818 */
        /* <DEDUP_REMOVED lines=13> */
[----:B------:R-:W-:Y:S03]  /*1a20*/  HGMMA.64x128x16.F32 R24, gdesc[UR8].tnspA, R24, gsb0 ;  /* 0x21e00000081879f0 */ /* 0x000fe60008000818 */
[----:B------:R-:W-:Y:S02]  /*1a30*/  WARPGROUP.DEPBAR.LE gsb0, 0x0 ;  /* 0x00008000000079c5 */ /* 0x000fe40000010000 */
[----:B------:R-:W-:Y:S05]  /*1a40*/  @!P2 BRA `(.L_x_22) ;  /* 0x000000040028a947 */ /* 0x000fea0003800000 */
[----:B------:R-:W-:Y:S01]  /*1a50*/  UIADD3 UR5, UR41, 0x1, URZ ;  /* 0x0000000129057890 */ /* 0x000fe2000fffe03f */
[----:B01----:R-:W-:Y:S02]  /*1a60*/  IMAD.U32 R0, RZ, RZ, UR44 ;  /* 0x0000002cff007e24 */ /* 0x003fe4000f8e00ff */
[----:B------:R-:W-:Y:S01]  /*1a70*/  IMAD.U32 R3, RZ, RZ, UR41 ;  /* 0x00000029ff037e24 */ /* 0x000fe2000f8e00ff */
[----:B------:R-:W-:-:S04]  /*1a80*/  UISETP.NE.AND UP0, UPT, UR5, 0x7, UPT ;  /* 0x000000070500788c */ /* 0x000fc8000bf05270 */
[----:B------:R-:W-:Y:S02]  /*1a90*/  USEL UR6, URZ, 0x1, UP0 ;  /* 0x000000013f067887 */ /* 0x000fe40008000000 */
[----:B------:R-:W-:Y:S02]  /*1aa0*/  USEL UR5, UR5, URZ, UP0 ;  /* 0x0000003f05057287 */ /* 0x000fe40008000000 */
[----:B------:R-:W-:-:S06]  /*1ab0*/  ULOP3.LUT UR6, UR40, UR6, URZ, 0x3c, !UPT ;  /* 0x0000000628067292 */ /* 0x000fcc000f8e3c3f */
[----:B------:R-:W-:-:S07]  /*1ac0*/  IMAD.U32 R7, RZ, RZ, UR6 ;  /* 0x00000006ff077e24 */ /* 0x000fce000f8e00ff */
.L_x_29:
[----:B------:R-:W-:Y:S05]  /*1ad0*/  @!P0 BRA `(.L_x_23) ;  /* 0x0000000000048947 */ /* 0x000fea0003800000 */
[----:B------:R-:W-:Y:S01]  /*1ae0*/  BPT.TRAP 0x1 ;  /* 0x000000040000795c */ /* 0x000fe20000300000 */
.L_x_23:
[----:B------:R-:W0:Y:S01]  /*1af0*/  S2UR UR7, SR_CgaCtaId ;  /* 0x00000000000779c3 */ /* 0x000e220000008800 */
[----:B------:R-:W-:Y:S01]  /*1b00*/  UMOV UR6, 0x400 ;  /* 0x0000040000067882 */ /* 0x000fe20000000000 */
[----:B------:R-:W-:Y:S01]  /*1b10*/  IMAD.U32 R5, RZ, RZ, UR5 ;  /* 0x00000005ff057e24 */ /* 0x000fe2000f8e00ff */
[----:B------:R-:W-:Y:S01]  /*1b20*/  SHF.L.U32 R4, R7, 0x1f, RZ ;  /* 0x0000001f07047819 */ /* 0x000fe200000006ff */
[----:B0-----:R-:W-:-:S06]  /*1b30*/  ULEA UR6, UR7, UR6, 0x18 ;  /* 0x0000000607067291 */ /* 0x001fcc000f8ec03f */
[----:B------:R-:W-:-:S04]  /*1b40*/  IMAD.U32 R6, RZ, RZ, UR6 ;  /* 0x00000006ff067e24 */ /* 0x000fc8000f8e00ff */
[----:B------:R-:W-:-:S04]  /*1b50*/  IMAD R5, R5, 0x8, R6 ;  /* 0x0000000805057824 */ /* 0x000fc800078e0206 */
[----:B------:R0:W1:Y:S01]  /*1b60*/  SYNCS.PHASECHK.TRANS64.TRYWAIT P1, [R5+URZ], R4 ;  /* 0x00000004050075a7 */ /* 0x000062000802017f */
[----:B------:R-:W-:Y:S05]  /*1b70*/  @!P0 BRA `(.L_x_24) ;  /* 0x0000000000048947 */ /* 0x000fea0003800000 */
[----:B------:R-:W-:Y:S01]  /*1b80*/  BPT.TRAP 0x1 ;  /* 0x000000040000795c */ /* 0x000fe20000300000 */
.L_x_24:
[----:B-1----:R-:W-:Y:S05]  /*1b90*/  @P1 BRA `(.L_x_25) ;  /* 0x0000000000081947 */ /* 0x002fea0003800000 */
[----:B------:R-:W1:Y:S02]  /*1ba0*/  SYNCS.PHASECHK.TRANS64.TRYWAIT P1, [R5+URZ], R4 ;  /* 0x00000004050075a7 */ /* 0x000e64000802017f */
[----:B-1----:R-:W-:Y:S05]  /*1bb0*/  @!P1 BRA `(.L_x_26) ;  /* 0x0000006400909947 */ /* 0x002fea0003800000 */
.L_x_25:
[----:B------:R-:W-:Y:S01]  /*1bc0*/  ULEA UR6, UR5, UR45, 0xa ;  /* 0x0000002d05067291 */ /* 0x000fe2000f8e503f */
[----:B------:R-:W-:Y:S01]  /*1bd0*/  WARPGROUP.ARRIVE ;  /* 0x00000000000079c5 */ /* 0x000fe20000000000 */
[----:B------:R-:W-:Y:S01]  /*1be0*/  ULEA UR7, UR5, UR4, 0xa ;  /* 0x0000000405077291 */ /* 0x000fe2000f8e503f */
[----:B------:R-:W-:Y:S01]  /*1bf0*/  UMOV UR9, 0x40000040 ;  /* 0x4000004000097882 */ /* 0x000fe20000000000 */
[----:B------:R-:W-:-:S03]  /*1c00*/  UMOV UR11, 0x40000040 ;  /* 0x40000040000b7882 */ /* 0x000fc60000000000 */
[----:B------:R-:W-:Y:S02]  /*1c10*/  UMOV UR8, UR6 ;  /* 0x0000000600087c82 */ /* 0x000fe40008000000 */
[----:B------:R-:W-:Y:S02]  /*1c20*/  UMOV UR10, UR7 ;  /* 0x00000007000a7c82 */ /* 0x000fe40008000000 */
[----:B------:R-:W-:Y:S01]  /*1c30*/  HGMMA.64x128x16.F32 R24, gdesc[UR8].tnspA, R24, gsb0 ;  /* 0x21e00000081879f0 */ /* 0x000fe20008000818 */
[----:B------:R-:W-:Y:S02]  /*1c40*/  UIADD3 UR8, UR6, 0x80, URZ ;  /* 0x0000008006087890 */ /* 0x000fe4000fffe03f */
[----:B------:R-:W-:Y:S01]  /*1c50*/  UIADD3 UR10, UR7, 0x2, URZ ;  /* 0x00000002070a7890 */ /* 0x000fe2000fffe03f */
[----:B------:R-:W-:Y:S01]  /*1c60*/  UMOV UR9, 0x40000040 ;  /* 0x4000004000097882 */ /* 0x000fe20000000000 */
[----:B------:R-:W-:Y:S01]  /*1c70*/  UMOV UR11, 0x40000040 ;  /* 0x40000040000b7882 */ /* 0x000fe20000000000 */
[----:B------:R-:W-:-:S02]  /*1c80*/  WARPGROUP.DEPBAR.LE gsb0, 0x0 ;  /* 0x00008000000079c5 */ /* 0x000fc40000010000 */
        /* <DEDUP_REMOVED lines=18> */
[----:B------:R-:W-:Y:S01]  /*1db0*/  BPT.TRAP 0x1 ;  /* 0x000000040000795c */ /* 0x000fe20000300000 */
.L_x_27:
[----:B------:R-:W-:-:S13]  /*1dc0*/  ISETP.NE.AND P1, PT, R22, RZ, PT ;  /* 0x000000ff1600720c */ /* 0x000fda0003f25270 */
[----:B01----:R-:W-:-:S04]  /*1dd0*/  @P1 IMAD R4, R3, 0x8, R6 ;  /* 0x0000000803041824 */ /* 0x003fc800078e0206 */
[----:B------:R-:W-:-:S05]  /*1de0*/  @P1 VIADD R4, R4, 0x38 ;  /* 0x0000003804041836 */ /* 0x000fca0000000000 */
[----:B------:R-:W-:-:S04]  /*1df0*/  @P1 PRMT R4, R19, 0x654, R4 ;  /* 0x0000065413041816 */ /* 0x000fc80000000004 */
[----:B------:R0:W-:Y:S01]  /*1e00*/  @P1 SYNCS.ARRIVE.TRANS64.RED.A1T0 RZ, [R4+URZ], RZ ;  /* 0x000000ff04ff19a7 */ /* 0x0001e2000810043f */
[----:B------:R-:W-:-:S13]  /*1e10*/  ISETP.GT.U32.AND P1, PT, R18, 0x1, PT ;  /* 0x000000011200780c */ /* 0x000fda0003f24070 */
[----:B0-----:R-:W-:Y:S05]  /*1e20*/  @P1 BRA `(.L_x_28) ;  /* 0x0000000000041947 */ /* 0x001fea0003800000 */
[----:B------:R-:W-:Y:S01]  /*1e30*/  BPT.TRAP 0x1 ;  /* 0x000000040000795c */ /* 0x000fe20000300000 */
.L_x_28:
[----:B------:R-:W-:Y:S01]  /*1e40*/  UIADD3 UR5, UR5, 0x1, URZ ;  /* 0x0000000105057890 */ /* 0x000fe2000fffe03f */
[C---:B------:R-:W-:Y:S01]  /*1e50*/  ISETP.GT.AND P2, PT, R0.reuse, 0x1, PT ;  /* 0x000000010000780c */ /* 0x040fe20003f44270 */
[----:B------:R-:W-:Y:S02]  /*1e60*/  VIADD R3, R3, 0x1 ;  /* 0x0000000103037836 */ /* 0x000fe40000000000 */
[----:B------:R-:W-:Y:S01]  /*1e70*/  UISETP.NE.AND UP0, UPT, UR5, 0x7, UPT ;  /* 0x000000070500788c */ /* 0x000fe2000bf05270 */
[----:B------:R-:W-:Y:S02]  /*1e80*/  VIADD R0, R0, 0xffffffff ;  /* 0xffffffff00007836 */ /* 0x000fe40000000000 */
[C---:B------:R-:W-:Y:S01]  /*1e90*/  ISETP.NE.AND P1, PT, R3.reuse, 0x7, PT ;  /* 0x000000070300780c */ /* 0x040fe20003f25270 */
[----:B------:R-:W-:Y:S02]  /*1ea0*/  USEL UR6, URZ, 0x1, UP0 ;  /* 0x000000013f067887 */ /* 0x000fe40008000000 */
[----:B------:R-:W-:Y:S01]  /*1eb0*/  USEL UR5, UR5, URZ, UP0 ;  /* 0x0000003f05057287 */ /* 0x000fe20008000000 */
[----:B------:R-:W-:-:S03]  /*1ec0*/  SEL R3, R3, RZ, P1 ;  /* 0x000000ff03037207 */ /* 0x000fc60000800000 */
[----:B------:R-:W-:Y:S01]  /*1ed0*/  LOP3.LUT R7, R7, UR6, RZ, 0x3c, !PT ;  /* 0x0000000607077c12 */ /* 0x000fe2000f8e3cff */
[----:B------:R-:W-:Y:S07]  /*1ee0*/  @P2 BRA `(.L_x_29) ;  /* 0xfffffff800f82947 */ /* 0x000fee000383ffff */
.L_x_22:
[----:B01----:R-:W0:Y:S02]  /*1ef0*/  LDC R0, c[0x0][0x28c] ;  /* 0x0000a300ff007b82 */ /* 0x003e240000000800 */
[----:B0-----:R-:W-:-:S13]  /*1f00*/  ISETP.GE.AND P1, PT, R0, 0x1, PT ;  /* 0x000000010000780c */ /* 0x001fda0003f26270 */
[----:B------:R-:W-:Y:S05]  /*1f10*/  @!P1 BRA `(.L_x_30) ;  /* 0x0000000000509947 */ /* 0x000fea0003800000 */
[----:B------:R-:W-:Y:S05]  /*1f20*/  @!P0 BRA `(.L_x_31) ;  /* 0x0000000000048947 */ /* 0x000fea0003800000 */
[----:B------:R-:W-:Y:S01]  /*1f30*/  BPT.TRAP 0x1 ;  /* 0x000000040000795c */ /* 0x000fe20000300000 */
.L_x_31:
[----:B------:R-:W-:Y:S01]  /*1f40*/  ISETP.NE.AND P0, PT, R22, RZ, PT ;  /* 0x000000ff1600720c */ /* 0x000fe20003f05270 */
[----:B------:R-:W-:Y:S01]  /*1f50*/  BSSY B0, `(.L_x_32) ;  /* 0x000000e000007945 */ /* 0x000fe20003800000 */
[----:B------:R-:W-:-:S11]  /*1f60*/  ISETP.GT.U32.AND P1, PT, R18, 0x1, PT ;  /* 0x000000011200780c */ /* 0x000fd60003f24070 */
[----:B------:R-:W-:Y:S05]  /*1f70*/  @!P0 BRA `(.L_x_33) ;  /* 0x00000000002c8947 */ /* 0x000fea0003800000 */
[----:B------:R-:W-:-:S04]  /*1f80*/  UIADD3 UR6, UR44, UR41, URZ ;  /* 0x000000292c067290 */ /* 0x000fc8000fffe03f */
[----:B------:R-:W-:-:S04]  /*1f90*/  UIMAD.WIDE.U32 UR4, UR6, 0x24924925, URZ ;  /* 0x24924925060478a5 */ /* 0x000fc8000f8e003f */
[----:B------:R-:W-:-:S04]  /*1fa0*/  UIADD3 UR4, UR6, -UR5, URZ ;  /* 0x8000000506047290 */ /* 0x000fc8000fffe03f */
[----:B------:R-:W-:-:S04]  /*1fb0*/  ULEA.HI UR4, UR4, UR5, URZ, 0x1f ;  /* 0x0000000504047291 */ /* 0x000fc8000f8ff83f */
[----:B------:R-:W-:-:S04]  /*1fc0*/  USHF.R.U32.HI UR4, URZ, 0x2, UR4 ;  /* 0x000000023f047899 */ /* 0x000fc80008011604 */
[----:B------:R-:W-:-:S06]  /*1fd0*/  UIMAD UR4, UR4, -0x7, UR6 ;  /* 0xfffffff9040478a4 */ /* 0x000fcc000f8e0206 */
[----:B------:R-:W-:-:S04]  /*1fe0*/  IMAD.U32 R3, RZ, RZ, UR4 ;  /* 0x00000004ff037e24 */ /* 0x000fc8000f8e00ff */
[----:B------:R-:W-:-:S04]  /*1ff0*/  IMAD R0, R3, 0x8, R6 ;  /* 0x0000000803007824 */ /* 0x000fc800078e0206 */
[----:B------:R-:W-:-:S05]  /*2000*/  VIADD R0, R0, 0x38 ;  /* 0x0000003800007836 */ /* 0x000fca0000000000 */
[----:B------:R-:W-:-:S04]  /*2010*/  PRMT R0, R19, 0x654, R0 ;  /* 0x0000065413007816 */ /* 0x000fc80000000000 */
[----:B------:R0:W-:Y:S03]  /*2020*/  SYNCS.ARRIVE.TRANS64.RED.A1T0 RZ, [R0+URZ], RZ ;  /* 0x000000ff00ff79a7 */ /* 0x0001e6000810043f */
.L_x_33:
[----:B------:R-:W-:Y:S05]  /*2030*/  BSYNC B0 ;  /* 0x0000000000007941 */ /* 0x000fea0003800000 */
.L_x_32:
[----:B------:R-:W-:Y:S05]  /*2040*/  @P1 BRA `(.L_x_30) ;  /* 0x0000000000041947 */ /* 0x000fea0003800000 */
[----:B------:R-:W-:Y:S01]  /*2050*/  BPT.TRAP 0x1 ;  /* 0x000000040000795c */ /* 0x000fe20000300000 */
.L_x_30:
[----:B------:R-:W-:Y:S01]  /*2060*/  UISETP.GE.U32.AND UP1, UPT, UR43, 0x7, UPT ;  /* 0x000000072b00788c */ /* 0x000fe2000bf26070 */
[----:B------:R-:W-:Y:S01]  /*2070*/  IMAD.SHL.U32 R100, R100, 0x80, RZ ;  /* 0x0000008064647824 */ /* 0x000fe200078e00ff */
[----:B------:R-:W-:Y:S01]  /*2080*/  UIADD3 UR41, UR43, UR41, URZ ;  /* 0x000000292b297290 */ /* 0x000fe2000fffe03f */
[----:B------:R-:W-:Y:S01]  /*2090*/  SHF.R.S32.HI R11, RZ, 0x1f, R101 ;  /* 0x0000001fff0b7819 */ /* 0x000fe20000011465 */
[----:B------:R-:W-:Y:S01]  /*20a0*/  ULDC UR10, c[0x0][0x288] ;  /* 0x0000a200000a7ab9 */ /* 0x000fe20000000800 */
[----:B------:R-:W-:Y:S01]  /*20b0*/  IMAD.SHL.U32 R6, R103, 0x80, RZ ;  /* 0x0000008067067824 */ /* 0x000fe200078e00ff */
[C---:B------:R-:W-:Y:S01]  /*20c0*/  LOP3.LUT R8, R100.reuse, 0x6, R95, 0xf8, !PT ;  /* 0x0000000664087812 */ /* 0x040fe200078ef85f */
[----:B------:R-:W-:Y:S01]  /*20d0*/  UISETP.GT.U32.AND UP0, UPT, UR41, 0x6, UPT ;  /* 0x000000062900788c */ /* 0x000fe2000bf04070 */
[----:B------:R-:W-:Y:S01]  /*20e0*/  ISETP.GE.AND P0, PT, R100, UR10, PT ;  /* 0x0000000a64007c0c */ /* 0x000fe2000bf06270 */
[----:B------:R-:W-:Y:S01]  /*20f0*/  ULDC.64 UR6, c[0x0][0x5d0] ;  /* 0x0001740000067ab9 */ /* 0x000fe20000000a00 */
[----:B------:R-:W-:Y:S01]  /*2100*/  ULDC UR11, c[0x0][0x284] ;  /* 0x0000a100000b7ab9 */ /* 0x000fe20000000800 */
[----:B------:R-:W-:Y:S01]  /*2110*/  @UP1 UIMAD.WIDE.U32 UR4, UR41, 0x24924925, URZ ;  /* 0x24924925290418a5 */ /* 0x000fe2000f8e003f */
[----:B------:R-:W-:Y:S01]  /*2120*/  SHF.R.S32.HI R9, RZ, 0x1f, R8 ;  /* 0x0000001fff097819 */ /* 0x000fe20000011408 */
[----:B0-----:R-:W-:Y:S01]  /*2130*/  IMAD R0, R11, UR6, RZ ;  /* 0x000000060b007c24 */ /* 0x001fe2000f8e02ff */
[----:B------:R-:W-:Y:S01]  /*2140*/  UISETP.LT.U32.AND UP0, UPT, UR43, 0x7, UP0 ;  /* 0x000000072b00788c */ /* 0x000fe20008701070 */
[----:B------:R-:W-:Y:S01]  /*2150*/  ISETP.GE.OR P0, PT, R6, UR11, P0 ;  /* 0x0000000b06007c0c */ /* 0x000fe20008706670 */
[----:B------:R-:W-:Y:S01]  /*2160*/  @UP1 UIADD3 UR4, UR41, -UR5, URZ ;  /* 0x8000000529041290 */ /* 0x000fe2000fffe03f */
[C---:B------:R-:W-:Y:S01]  /*2170*/  IMAD R3, R101.reuse, UR7, R0 ;  /* 0x0000000765037c24 */ /* 0x040fe2000f8e0200 */
[----:B------:R-:W-:Y:S01]  /*2180*/  ULDC.64 UR8, c[0x0][0x5c8] ;  /* 0x0001720000087ab9 */ /* 0x000fe20000000a00 */
[----:B------:R-:W-:Y:S01]  /*2190*/  IMAD.WIDE.U32 R4, R101, UR6, R8 ;  /* 0x0000000665047c25 */ /* 0x000fe2000f8e0008 */
[----:B------:R-:W-:-:S02]  /*21a0*/  USEL UR6, URZ, 0x1, !UP0 ;  /* 0x000000013f067887 */ /* 0x000fc4000c000000 */
[----:B------:R-:W-:Y:S01]  /*21b0*/  @UP1 ULEA.HI UR4, UR4, UR5, URZ, 0x1f ;  /* 0x0000000504041291 */ /* 0x000fe2000f8ff83f */
[----:B------:R-:W-:Y:S01]  /*21c0*/  IMAD.WIDE R104, R103, 0x80, R88 ;  /* 0x0000008067687825 */ /* 0x000fe200078e0258 */
[----:B------:R-:W-:Y:S02]  /*21d0*/  ULOP3.LUT UR40, UR40, UR6, URZ, 0x3c, !UPT ;  /* 0x0000000628287292 */ /* 0x000fe4000f8e3c3f */
[----:B------:R-:W-:Y:S01]  /*21e0*/  @UP1 USHF.R.U32.HI UR4, URZ, 0x2, UR4 ;  /* 0x000000023f041899 */ /* 0x000fe20008011604 */
[----:B------:R-:W-:Y:S02]  /*21f0*/  IMAD.IADD R5, R5, 0x1, R3 ;  /* 0x0000000105057824 */ /* 0x000fe400078e0203 */
[----:B------:R-:W-:Y:S01]  /*2200*/  IMAD R3, R105, UR8, RZ ;  /* 0x0000000869037c24 */ /* 0x000fe2000f8e02ff */
[----:B------:R-:W-:Y:S01]  /*2210*/  @UP1 ULOP3.LUT UR40, UR40, 0x1, UR4, 0x78, !UPT ;  /* 0x0000000128281892 */ /* 0x000fe2000f8e7804 */
[----:B------:R-:W-:-:S04]  /*2220*/  IMAD.WIDE.U32 R106, R104, UR8, R4 ;  /* 0x00000008686a7c25 */ /* 0x000fc8000f8e0004 */
[----:B------:R-:W-:Y:S02]  /*2230*/  IMAD R7, R104, UR9, R3 ;  /* 0x0000000968077c24 */ /* 0x000fe4000f8e0203 */
[----:B------:R-:W-:Y:S01]  /*2240*/  IMAD.MOV.U32 R0, RZ, RZ, -0x1 ;  /* 0xffffffffff007424 */ /* 0x000fe200078e00ff */
[----:B------:R-:W-:Y:S06]  /*2250*/  @P0 BRA `(.L_x_34) ;  /* 0x00000040001c0947 */ /* 0x000fec0003800000 */
[----:B-----5:R-:W-:Y:S01]  /*2260*/  FSETP.NEU.AND P0, PT, R90, RZ, PT ;  /* 0x000000ff5a00720b */ /* 0x020fe20003f0d000 */
[----:B------:R-:W-:Y:S01]  /*2270*/  IMAD.IADD R4, R94, 0x1, -R100 ;  /* 0x000000015e047824 */ /* 0x000fe200078e0a64 */
[----:B------:R-:W-:Y:S01]  /*2280*/  BSSY B0, `(.L_x_34) ;  /* 0x0000404000007945 */ /* 0x000fe20003800000 */
[----:B------:R-:W-:Y:S02]  /*2290*/  IMAD.IADD R3, R99, 0x1, -R6 ;  /* 0x0000000163037824 */ /* 0x000fe400078e0a06 */
[----:B------:R-:W-:Y:S01]  /*22a0*/  IMAD.IADD R103, R107, 0x1, R7 ;  /* 0x000000016b677824 */ /* 0x000fe200078e0207 */
[----:B------:R-:W-:-:S04]  /*22b0*/  ISETP.GT.AND P2, PT, R4, RZ, PT ;  /* 0x000000ff0400720c */ /* 0x000fc80003f44270 */
[----:B------:R-:W-:-:S03]  /*22c0*/  ISETP.GT.AND P1, PT, R3, RZ, P2 ;  /* 0x000000ff0300720c */ /* 0x000fc60001724270 */
[----:B------:R-:W-:Y:S10]  /*22d0*/  @!P0 BRA `(.L_x_35) ;  /* 0x0000002c00288947 */ /* 0x000ff40003800000 */
[----:B------:R-:W0:Y:S01]  /*22e0*/  LDC.64 R110, c[0x0][0x5b8] ;  /* 0x00016e00ff6e7b82 */ /* 0x000e220000000a00 */
[----:B------:R-:W-:-:S07]  /*22f0*/  ULDC.64 UR4, c[0x0][0x5c0] ;  /* 0x0001700000047ab9 */ /* 0x000fce0000000a00 */
[----:B------:R-:W1:Y:S08]  /*2300*/  LDC.64 R112, c[0x0][0x5b0] ;  /* 0x00016c00ff707b82 */ /* 0x000e700000000a00 */
[----:B------:R-:W2:Y:S01]  /*2310*/  LDC.64 R114, c[0x0][0x5a8] ;  /* 0x00016a00ff727b82 */ /* 0x000ea20000000a00 */
[-C--:B0-----:R-:W-:Y:S02]  /*2320*/  IMAD R6, R11, R110.reuse, RZ ;  /* 0x0000006e0b067224 */ /* 0x081fe400078e02ff */
[----:B------:R-:W-:-:S04]  /*2330*/  IMAD.WIDE.U32 R108, R101, R110, R8 ;  /* 0x0000006e656c7225 */ /* 0x000fc800078e0008 */
[----:B------:R-:W-:Y:S02]  /*2340*/  IMAD R107, R101, R111, R6 ;  /* 0x0000006f656b7224 */ /* 0x000fe400078e0206 */
[-C--:B-1----:R-:W-:Y:S02]  /*2350*/  IMAD R5, R105, R112.reuse, RZ ;  /* 0x0000007069057224 */ /* 0x082fe400078e02ff */
[----:B------:R-:W-:Y:S02]  /*2360*/  IMAD.IADD R13, R109, 0x1, R107 ;  /* 0x000000016d0d7824 */ /* 0x000fe400078e026b */
[----:B------:R-:W-:Y:S02]  /*2370*/  IMAD.MOV.U32 R12, RZ, RZ, R108 ;  /* 0x000000ffff0c7224 */ /* 0x000fe400078e006c */
[C---:B------:R-:W-:Y:S02]  /*2380*/  IMAD R111, R104.reuse, R113, R5 ;  /* 0x00000071686f7224 */ /* 0x040fe400078e0205 */
[----:B------:R-:W-:-:S04]  /*2390*/  IMAD.WIDE.U32 R6, R104, R112, R12 ;  /* 0x0000007068067225 */ /* 0x000fc800078e000c */
[----:B------:R-:W-:Y:S01]  /*23a0*/  IMAD.IADD R5, R7, 0x1, R111 ;  /* 0x0000000107057824 */ /* 0x000fe200078e026f */
[----:B--2---:R-:W-:-:S04]  /*23b0*/  LEA R14, P0, R6, R114, 0x1 ;  /* 0x00000072060e7211 */ /* 0x004fc800078008ff */
[----:B------:R-:W-:-:S05]  /*23c0*/  LEA.HI.X R15, R6, R115, R5, 0x1, P0 ;  /* 0x00000073060f7211 */ /* 0x000fca00000f0c05 */
[----:B------:R0:W2:Y:S01]  /*23d0*/  @P1 LDG.E.LTC128B.U16 R5, desc[UR38][R14.64] ;  /* 0x000000260e051981 */ /* 0x0000a2000c1e1520 */
[----:B------:R-:W-:Y:S01]  /*23e0*/  LEA R10, P0, R106, UR4, 0x1 ;  /* 0x000000046a0a7c11 */ /* 0x000fe2000f8008ff */
[----:B------:R-:W-:Y:S01]  /*23f0*/  IMAD.WIDE.U32 R6, R104, R112, R8 ;  /* 0x0000007068067225 */ /* 0x000fe200078e0008 */
[----:B------:R-:W-:Y:S03]  /*2400*/  BSSY B1, `(.L_x_36) ;  /* 0x0000012000017945 */ /* 0x000fe60003800000 */
[----:B------:R-:W-:Y:S02]  /*2410*/  IMAD.IADD R7, R111, 0x1, R7 ;  /* 0x000000016f077824 */ /* 0x000fe400078e0207 */
[----:B------:R-:W-:Y:S01]  /*2420*/  IMAD.WIDE.U32 R20, R101, R110, R6 ;  /* 0x0000006e65147225 */ /* 0x000fe200078e0006 */
[----:B0-----:R-:W-:-:S03]  /*2430*/  SHF.L.U64.HI R15, R112, 0x3, R113 ;  /* 0x00000003700f7819 */ /* 0x001fc60000010271 */
[----:B------:R-:W-:Y:S01]  /*2440*/  IMAD.IADD R7, R107, 0x1, R21 ;  /* 0x000000016b077824 */ /* 0x000fe200078e0215 */
[----:B------:R-:W-:Y:S01]  /*2450*/  LEA R6, P4, R20, R114, 0x1 ;  /* 0x0000007214067211 */ /* 0x000fe200078808ff */
[----:B------:R-:W-:-:S03]  /*2460*/  IMAD.SHL.U32 R14, R112, 0x8, RZ ;  /* 0x00000008700e7824 */ /* 0x000fc600078e00ff */
[----:B------:R-:W-:Y:S01]  /*2470*/  LEA.HI.X R7, R20, R115, R7, 0x1, P4 ;  /* 0x0000007314077211 */ /* 0x000fe200020f0c07 */
[----:B--2---:R-:W-:-:S05]  /*2480*/  HADD2.F32 R11, -RZ, R5.H0_H0 ;  /* 0x20000005ff0b7230 */ /* 0x004fca0000004100 */
[----:B------:R-:W-:-:S04]  /*2490*/  FMUL R11, R11, R90 ;  /* 0x0000005a0b0b7220 */ /* 0x000fc80000400000 */
[----:B------:R-:W-:Y:S01]  /*24a0*/  FFMA R24, R24, R23, R11 ;  /* 0x0000001718187223 */ /* 0x000fe2000000000b */
[----:B------:R-:W-:Y:S02]  /*24b0*/  LEA.HI.X R11, R106, UR5, R103, 0x1, P0 ;  /* 0x000000056a0b7c11 */ /* 0x000fe400080f0c67 */
[----:B------:R-:W-:Y:S02]  /*24c0*/  ISETP.GT.AND P0, PT, R4, 0x1, PT ;  /* 0x000000010400780c */ /* 0x000fe40003f04270 */
[----:B------:R-:W-:Y:S02]  /*24d0*/  F2FP.F16.F32.PACK_AB R24, RZ, R24 ;  /* 0x00000018ff18723e */ /* 0x000fe400000000ff */
[----:B------:R-:W-:-:S03]  /*24e0*/  ISETP.GT.AND P3, PT, R3, RZ, P0 ;  /* 0x000000ff0300720c */ /* 0x000fc60000764270 */
[----:B------:R0:W-:Y:S10]  /*24f0*/  @P1 STG.E.U16 desc[UR38][R10.64], R24 ;  /* 0x000000180a001986 */ /* 0x0001f4000c101526 */
[----:B------:R-:W-:Y:S05]  /*2500*/  @!P3 BRA `(.L_x_37) ;  /* 0x000000000004b947 */ /* 0x000fea0003800000 */
[----:B------:R1:W5:Y:S02]  /*2510*/  LDG.E.LTC128B.U16 R5, desc[UR38][R6.64+0x2] ;  /* 0x0000022606057981 */ /* 0x000364000c1e1520 */
.L_x_37:
[----:B------:R-:W-:Y:S05]  /*2520*/  BSYNC B1 ;  /* 0x0000000000017941 */ /* 0x000fea0003800000 */
.L_x_36:
[----:B-----5:R-:W-:Y:S01]  /*2530*/  HADD2.F32 R103, -RZ, R5.H0_H0 ;  /* 0x20000005ff677230 */ /* 0x020fe20000004100 */
[----:B------:R-:W-:Y:S01]  /*2540*/  ISETP.GT.AND P2, PT, R3, 0x8, P2 ;  /* 0x000000080300780c */ /* 0x000fe20001744270 */
[----:B------:R-:W-:Y:S01]  /*2550*/  IMAD.WIDE.U32 R20, R104, R112, R14 ;  /* 0x0000007068147225 */ /* 0x000fe200078e000e */
[----:B0-----:R-:W-:-:S03]  /*2560*/  PRMT R24, R5, 0x7610, R24 ;  /* 0x0000761005187816 */ /* 0x001fc60000000018 */
[----:B------:R-:W-:Y:S01]  /*2570*/  FMUL R12, R103, R90 ;  /* 0x0000005a670c7220 */ /* 0x000fe20000400000 */
[----:B------:R-:W-:Y:S01]  /*2580*/  IMAD.IADD R111, R111, 0x1, R21 ;  /* 0x000000016f6f7824 */ /* 0x000fe200078e0215 */
[----:B------:R-:W-:Y:S02]  /*2590*/  IADD3 R108, P1, R108, R20, RZ ;  /* 0x000000146c6c7210 */ /* 0x000fe40007f3e0ff */
[----:B------:R-:W-:-:S03]  /*25a0*/  FFMA R12, R25, R23, R12 ;  /* 0x00000017190c7223 */ /* 0x000fc6000000000c */
[----:B------:R-:W-:Y:S01]  /*25b0*/  IMAD.X R13, R111, 0x1, R13, P1 ;  /* 0x000000016f0d7824 */ /* 0x000fe200008e060d */
[C---:B------:R-:W-:Y:S02]  /*25c0*/  LEA R14, P1, R108.reuse, R114, 0x1 ;  /* 0x000000726c0e7211 */ /* 0x040fe400078208ff */
[----:B------:R-:W-:Y:S02]  /*25d0*/  F2FP.F16.F32.PACK_AB R12, RZ, R12 ;  /* 0x0000000cff0c723e */ /* 0x000fe400000000ff */
[----:B------:R-:W-:Y:S02]  /*25e0*/  LEA.HI.X R15, R108, R115, R13, 0x1, P1 ;  /* 0x000000736c0f7211 */ /* 0x000fe400008f0c0d */
[----:B------:R-:W-:-:S05]  /*25f0*/  PRMT R21, R12, 0x7610, R21 ;  /* 0x000076100c157816 */ /* 0x000fca0000000015 */
[----:B------:R0:W-:Y:S04]  /*2600*/  @P3 STG.E.U16 desc[UR38][R10.64+0x2], R21 ;  /* 0x000002150a003986 */ /* 0x0001e8000c101526 */
[----:B------:R-:W2:Y:S01]  /*2610*/  @P2 LDG.E.LTC128B.U16 R24, desc[UR38][R14.64] ;  /* 0x000000260e182981 */ /* 0x000ea2000c1e1520 */
[----:B------:R-:W-:Y:S01]  /*2620*/  IADD3 R20, P1, R8, R20, RZ ;  /* 0x0000001408147210 */ /* 0x000fe20007f3e0ff */
[----:B------:R-:W-:Y:S01]  /*2630*/  BSSY B1, `(.L_x_38) ;  /* 0x0000011000017945 */ /* 0x000fe20003800000 */
[----:B------:R-:W-:Y:S02]  /*2640*/  SHF.L.U64.HI R13, R91, 0x1, R92 ;  /* 0x000000015b0d7819 */ /* 0x000fe4000001025c */
[----:B------:R-:W-:Y:S01]  /*2650*/  ISETP.GT.AND P0, PT, R3, 0x8, P0 ;  /* 0x000000080300780c */ /* 0x000fe20000704270 */
[----:B0-----:R-:W-:Y:S01]  /*2660*/  IMAD.X R21, R9, 0x1, R111, P1 ;  /* 0x0000000109157824 */ /* 0x001fe200008e066f */
[----:B------:R-:W-:Y:S01]  /*2670*/  LEA R12, P1, R91, R10, 0x1 ;  /* 0x0000000a5b0c7211 */ /* 0x000fe200078208ff */
[----:B------:R-:W-:-:S04]  /*2680*/  IMAD.WIDE.U32 R20, R101, R110, R20 ;  /* 0x0000006e65147225 */ /* 0x000fc800078e0014 */
[----:B------:R-:W-:Y:S01]  /*2690*/  IMAD.X R13, R13, 0x1, R11, P1 ;  /* 0x000000010d0d7824 */ /* 0x000fe200008e060b */
[----:B------:R-:W-:Y:S01]  /*26a0*/  LEA R8, P3, R20, R114, 0x1 ;  /* 0x0000007214087211 */ /* 0x000fe200078608ff */
[----:B------:R-:W-:-:S05]  /*26b0*/  IMAD.IADD R9, R107, 0x1, R21 ;  /* 0x000000016b097824 */ /* 0x000fca00078e0215 */
[----:B------:R-:W-:Y:S01]  /*26c0*/  LEA.HI.X R9, R20, R115, R9, 0x1, P3 ;  /* 0x0000007314097211 */ /* 0x000fe200018f0c09 */
[----:B--2---:R-:W-:-:S05]  /*26d0*/  HADD2.F32 R5, -RZ, R24.H0_H0 ;  /* 0x20000018ff057230 */ /* 0x004fca0000004100 */
[----:B------:R-:W-:-:S04]  /*26e0*/  FMUL R5, R5, R90 ;  /* 0x0000005a05057220 */ /* 0x000fc80000400000 */
[----:B------:R-:W-:-:S05]  /*26f0*/  FFMA R5, R26, R23, R5 ;  /* 0x000000171a057223 */ /* 0x000fca0000000005 */
[----:B------:R-:W-:-:S05]  /*2700*/  F2FP.F16.F32.PACK_AB R5, RZ, R5 ;  /* 0x00000005ff05723e */ /* 0x000fca00000000ff */
[----:B------:R0:W-:Y:S01]  /*2710*/  @P2 STG.E.U16 desc[UR38][R12.64], R5 ;  /* 0x000000050c002986 */ /* 0x0001e2000c101526 */
[----:B------:R-:W-:Y:S05]  /*2720*/  @!P0 BRA `(.L_x_39) ;  /* 0x0000000000048947 */ /* 0x000fea0003800000 */
[----:B------:R2:W5:Y:S02]  /*2730*/  LDG.E.LTC128B.U16 R24, desc[UR38][R8.64+0x2] ;  /* 0x0000022608187981 */ /* 0x000564000c1e1520 */
.L_x_39:
[----:B------:R-:W-:Y:S05]  /*2740*/  BSYNC B1 ;  /* 0x0000000000017941 */ /* 0x000fea0003800000 */
.L_x_38:
[----:B0----5:R-:W-:Y:S01]  /*2750*/  HADD2.F32 R5, -RZ, R24.H0_H0 ;  /* 0x20000018ff057230 */ /* 0x021fe20000004100 */
[----:B------:R-:W-:Y:S01]  /*2760*/  ISETP.GT.AND P1, PT, R4, 0x8, PT ;  /* 0x000000080400780c */ /* 0x000fe20003f24270 */
[----:B------:R-:W-:Y:S03]  /*2770*/  BSSY B1, `(.L_x_40) ;  /* 0x0000008000017945 */ /* 0x000fe60003800000 */
[----:B------:R-:W-:Y:S01]  /*2780*/  FMUL R14, R5, R90 ;  /* 0x0000005a050e7220 */ /* 0x000fe20000400000 */
[----:B------:R-:W-:-:S03]  /*2790*/  ISETP.GT.AND P2, PT, R3, RZ, P1 ;  /* 0x000000ff0300720c */ /* 0x000fc60000f44270 */
[----:B------:R-:W-:-:S05]  /*27a0*/  FFMA R14, R27, R23, R14 ;  /* 0x000000171b0e7223 */ /* 0x000fca000000000e */
[----:B------:R-:W-:-:S05]  /*27b0*/  F2FP.F16.F32.PACK_AB R14, RZ, R14 ;  /* 0x0000000eff0e723e */ /* 0x000fca00000000ff */
[----:B------:R0:W-:Y:S01]  /*27c0*/  @P0 STG.E.U16 desc[UR38][R12.64+0x2], R14 ;  /* 0x0000020e0c000986 */ /* 0x0001e2000c101526 */
[----:B------:R-:W-:Y:S05]  /*27d0*/  @!P2 BRA `(.L_x_41) ;  /* 0x000000000004a947 */ /* 0x000fea0003800000 */
[----:B------:R3:W5:Y:S02]  /*27e0*/  LDG.E.LTC128B.U16 R24, desc[UR38][R6.64+0x10] ;  /* 0x0000102606187981 */ /* 0x000764000c1e1520 */
.L_x_41:
[----:B------:R-:W-:Y:S05]  /*27f0*/  BSYNC B1 ;  /* 0x0000000000017941 */ /* 0x000fea0003800000 */
.L_x_40:
[----:B-----5:R-:W-:Y:S01]  /*2800*/  HADD2.F32 R5, -RZ, R24.H0_H0 ;  /* 0x20000018ff057230 */ /* 0x020fe20000004100 */
        /* <DEDUP_REMOVED lines=9> */
.L_x_43:
[----:B------:R-:W-:Y:S05]  /*28a0*/  BSYNC B1 ;  /* 0x0000000000017941 */ /* 0x000fea0003800000 */
.L_x_42:
[----:B----45:R-:W-:Y:S01]  /*28b0*/  HADD2.F32 R5, -RZ, R24.H0_H0 ;  /* 0x20000018ff057230 */ /* 0x030fe20000004100 */
[----:B------:R-:W-:Y:S01]  /*28c0*/  ISETP.GT.AND P1, PT, R3, 0x8, P1 ;  /* 0x000000080300780c */ /* 0x000fe20000f24270 */
[----:B------:R-:W-:Y:S03]  /*28d0*/  BSSY B1, `(.L_x_44) ;  /* 0x0000007000017945 */ /* 0x000fe60003800000 */
[----:B0-----:R-:W-:-:S04]  /*28e0*/  FMUL R14, R5, R90 ;  /* 0x0000005a050e7220 */ /* 0x001fc80000400000 */
[----:B------:R-:W-:-:S05]  /*28f0*/  FFMA R14, R29, R23, R14 ;  /* 0x000000171d0e7223 */ /* 0x000fca000000000e */
[----:B------:R-:W-:-:S05]  /*2900*/  F2FP.F16.F32.PACK_AB R14, RZ, R14 ;  /* 0x0000000eff0e723e */ /* 0x000fca00000000ff */
[----:B------:R0:W-:Y:S01]  /*2910*/  @P3 STG.E.U16 desc[UR38][R10.64+0x12], R14 ;  /* 0x0000120e0a003986 */ /* 0x0001e2000c101526 */
[----:B------:R-:W-:Y:S05]  /*2920*/  @!P1 BRA `(.L_x_45) ;  /* 0x0000000000049947 */ /* 0x000fea0003800000 */
[----:B------:R4:W5:Y:S02]  /*2930*/  LDG.E.LTC128B.U16 R24, desc[UR38][R8.64+0x10] ;  /* 0x0000102608187981 */ /* 0x000964000c1e1520 */
.L_x_45:
[----:B------:R-:W-:Y:S05]  /*2940*/  BSYNC B1 ;  /* 0x0000000000017941 */ /* 0x000fea0003800000 */
.L_x_44:
[----:B-----5:R-:W-:Y:S01]  /*2950*/  HADD2.F32 R5, -RZ, R24.H0_H0 ;  /* 0x20000018ff057230 */ /* 0x020fe20000004100 */
[----:B------:R-:W-:Y:S01]  /*2960*/  ISETP.GT.AND P0, PT, R3, 0x8, P0 ;  /* 0x000000080300780c */ /* 0x000fe20000704270 */
[----:B------:R-:W-:Y:S03]  /*2970*/  BSSY B1, `(.L_x_46) ;  /* 0x0000007000017945 */ /* 0x000fe60003800000 */
[----:B------:R-:W-:-:S04]  /*2980*/  FMUL R5, R5, R90 ;  /* 0x0000005a05057220 */ /* 0x000fc80000400000 */
[----:B------:R-:W-:-:S05]  /*2990*/  FFMA R5, R30, R23, R5 ;  /* 0x000000171e057223 */ /* 0x000fca0000000005 */
[----:B------:R-:W-:-:S05]  /*29a0*/  F2FP.F16.F32.PACK_AB R5, RZ, R5 ;  /* 0x00000005ff05723e */ /* 0x000fca00000000ff */
[----:B------:R0:W-:Y:S01]  /*29b0*/  @P1 STG.E.U16 desc[UR38][R12.64+0x10], R5 ;  /* 0x000010050c001986 */ /* 0x0001e2000c101526 */
[----:B------:R-:W-:Y:S05]  /*29c0*/  @!P0 BRA `(.L_x_47) ;  /* 0x0000000000048947 */ /* 0x000fea0003800000 */
[----:B------:R0:W5:Y:S02]  /*29d0*/  LDG.E.LTC128B.U16 R24, desc[UR38][R8.64+0x12] ;  /* 0x0000122608187981 */ /* 0x000164000c1e1520 */
.L_x_47:
[----:B------:R-:W-:Y:S05]  /*29e0*/  BSYNC B1 ;  /* 0x0000000000017941 */ /* 0x000fea0003800000 */
.L_x_46:
        /* <DEDUP_REMOVED lines=10> */
.L_x_49:
[----:B------:R-:W-:Y:S05]  /*2a90*/  BSYNC B1 ;  /* 0x0000000000017941 */ /* 0x000fea0003800000 */
.L_x_48:
        /* <DEDUP_REMOVED lines=10> */
.L_x_51:
[----:B------:R-:W-:Y:S05]  /*2b40*/  BSYNC B1 ;  /* 0x0000000000017941 */ /* 0x000fea0003800000 */
.L_x_50:
[----:B0----5:R-:W-:Y:S01]  /*2b50*/  HADD2.F32 R5, -RZ, R24.H0_H0 ;  /* 0x20000018ff057230 */ /* 0x021fe20000004100 */
        /* <DEDUP_REMOVED lines=8> */
.L_x_53:
[----:B------:R-:W-:Y:S05]  /*2be0*/  BSYNC B1 ;  /* 0x0000000000017941 */ /* 0x000fea0003800000 */
.L_x_52:
        /* <DEDUP_REMOVED lines=9> */
.L_x_55:
[----:B------:R-:W-:Y:S05]  /*2c80*/  BSYNC B1 ;  /* 0x0000000000017941 */ /* 0x000fea0003800000 */
.L_x_54:
        /* <DEDUP_REMOVED lines=10> */
.L_x_57:
[----:B------:R-:W-:Y:S05]  /*2d30*/  BSYNC B1 ;  /* 0x0000000000017941 */ /* 0x000fea0003800000 */
.L_x_56:
        /* <DEDUP_REMOVED lines=10> */
.L_x_59:
[----:B------:R-:W-:Y:S05]  /*2de0*/  BSYNC B1 ;  /* 0x0000000000017941 */ /* 0x000fea0003800000 */
.L_x_58:
        /* <DEDUP_REMOVED lines=9> */
.L_x_61:
[----:B------:R-:W-:Y:S05]  /*2e80*/  BSYNC B1 ;  /* 0x0000000000017941 */ /* 0x000fea0003800000 */
.L_x_60:
        /* <DEDUP_REMOVED lines=9> */
.L_x_63:
[----:B------:R-:W-:Y:S05]  /*2f20*/  BSYNC B1 ;  /* 0x0000000000017941 */ /* 0x000fea0003800000 */
.L_x_62:
        /* <DEDUP_REMOVED lines=10> */
.L_x_65:
[----:B------:R-:W-:Y:S05]  /*2fd0*/  BSYNC B1 ;  /* 0x0000000000017941 */ /* 0x000fea0003800000 */
.L_x_64:
        /* <DEDUP_REMOVED lines=10> */
.L_x_67:
[----:B------:R-:W-:Y:S05]  /*3080*/  BSYNC B1 ;  /* 0x0000000000017941 */ /* 0x000fea0003800000 */
.L_x_66:
        /* <DEDUP_REMOVED lines=9> */
.L_x_69:
[----:B------:R-:W-:Y:S05]  /*3120*/  BSYNC B1 ;  /* 0x0000000000017941 */ /* 0x000fea0003800000 */
.L_x_68:
        /* <DEDUP_REMOVED lines=9> */
.L_x_71:
[----:B------:R-:W-:Y:S05]  /*31c0*/  BSYNC B1 ;  /* 0x0000000000017941 */ /* 0x000fea0003800000 */
.L_x_70:
        /* <DEDUP_REMOVED lines=10> */
.L_x_73:
[----:B------:R-:W-:Y:S05]  /*3270*/  BSYNC B1 ;  /* 0x0000000000017941 */ /* 0x000fea0003800000 */
.L_x_72:
        /* <DEDUP_REMOVED lines=10> */
.L_x_75:
[----:B------:R-:W-:Y:S05]  /*3320*/  BSYNC B1 ;  /* 0x0000000000017941 */ /* 0x000fea0003800000 */
.L_x_74:
        /* <DEDUP_REMOVED lines=9> */
.L_x_77:
[----:B------:R-:W-:Y:S05]  /*33c0*/  BSYNC B1 ;  /* 0x0000000000017941 */ /* 0x000fea0003800000 */
.L_x_76:
        /* <DEDUP_REMOVED lines=9> */
.L_x_79:
[----:B------:R-:W-:Y:S05]  /*3460*/  BSYNC B1 ;  /* 0x0000000000017941 */ /* 0x000fea0003800000 */
.L_x_78:
        /* <DEDUP_REMOVED lines=10> */
.L_x_81:
[----:B------:R-:W-:Y:S05]  /*3510*/  BSYNC B1 ;  /* 0x0000000000017941 */ /* 0x000fea0003800000 */
.L_x_80:
        /* <DEDUP_REMOVED lines=10> */
.L_x_83:
[----:B------:R-:W-:Y:S05]  /*35c0*/  BSYNC B1 ;  /* 0x0000000000017941 */ /* 0x000fea0003800000 */
.L_x_82:
        /* <DEDUP_REMOVED lines=9> */
.L_x_85:
[----:B------:R-:W-:Y:S05]  /*3660*/  BSYNC B1 ;  /* 0x0000000000017941 */ /* 0x000fea0003800000 */
.L_x_84:
        /* <DEDUP_REMOVED lines=9> */
.L_x_87:
[----:B------:R-:W-:Y:S05]  /*3700*/  BSYNC B1 ;  /* 0x0000000000017941 */ /* 0x000fea0003800000 */
.L_x_86:
        /* <DEDUP_REMOVED lines=10> */
.L_x_89:
[----:B------:R-:W-:Y:S05]  /*37b0*/  BSYNC B1 ;  /* 0x0000000000017941 */ /* 0x000fea0003800000 */
.L_x_88:
        /* <DEDUP_REMOVED lines=10> */
.L_x_91:
[----:B------:R-:W-:Y:S05]  /*3860*/  BSYNC B1 ;  /* 0x0000000000017941 */ /* 0x000fea0003800000 */
.L_x_90:
        /* <DEDUP_REMOVED lines=9> */
.L_x_93:
[----:B------:R-:W-:Y:S05]  /*3900*/  BSYNC B1 ;  /* 0x0000000000017941 */ /* 0x000fea0003800000 */
.L_x_92:
        /* <DEDUP_REMOVED lines=9> */
.L_x_95:
[----:B------:R-:W-:Y:S05]  /*39a0*/  BSYNC B1 ;  /* 0x0000000000017941 */ /* 0x000fea0003800000 */
.L_x_94:
        /* <DEDUP_REMOVED lines=10> */
.L_x_97:
[----:B------:R-:W-:Y:S05]  /*3a50*/  BSYNC B1 ;  /* 0x0000000000017941 */ /* 0x000fea0003800000 */
.L_x_96:
        /* <DEDUP_REMOVED lines=10> */
.L_x_99:
[----:B------:R-:W-:Y:S05]  /*3b00*/  BSYNC B1 ;  /* 0x0000000000017941 */ /* 0x000fea0003800000 */
.L_x_98:
        /* <DEDUP_REMOVED lines=9> */
.L_x_101:
[----:B------:R-:W-:Y:S05]  /*3ba0*/  BSYNC B1 ;  /* 0x0000000000017941 */ /* 0x000fea0003800000 */
.L_x_100:
        /* <DEDUP_REMOVED lines=9> */
.L_x_103:
[----:B------:R-:W-:Y:S05]  /*3c40*/  BSYNC B1 ;  /* 0x0000000000017941 */ /* 0x000fea0003800000 */
.L_x_102:
        /* <DEDUP_REMOVED lines=10> */
.L_x_105:
[----:B------:R-:W-:Y:S05]  /*3cf0*/  BSYNC B1 ;  /* 0x0000000000017941 */ /* 0x000fea0003800000 */
.L_x_104:
        /* <DEDUP_REMOVED lines=10> */
.L_x_107:
[----:B------:R-:W-:Y:S05]  /*3da0*/  BSYNC B1 ;  /* 0x0000000000017941 */ /* 0x000fea0003800000 */
.L_x_106:
        /* <DEDUP_REMOVED lines=9> */
.L_x_109:
[----:B------:R-:W-:Y:S05]  /*3e40*/  BSYNC B1 ;  /* 0x0000000000017941 */ /* 0x000fea0003800000 */
.L_x_108:
        /* <DEDUP_REMOVED lines=9> */
.L_x_111:
[----:B------:R-:W-:Y:S05]  /*3ee0*/  BSYNC B1 ;  /* 0x0000000000017941 */ /* 0x000fea0003800000 */
.L_x_110:
        /* <DEDUP_REMOVED lines=10> */
.L_x_113:
[----:B------:R-:W-:Y:S05]  /*3f90*/  BSYNC B1 ;  /* 0x0000000000017941 */ /* 0x000fea0003800000 */
.L_x_112:
        /* <DEDUP_REMOVED lines=10> */
.L_x_115:
[----:B------:R-:W-:Y:S05]  /*4040*/  BSYNC B1 ;  /* 0x0000000000017941 */ /* 0x000fea0003800000 */
.L_x_114:
        /* <DEDUP_REMOVED lines=9> */
.L_x_117:
[----:B------:R-:W-:Y:S05]  /*40e0*/  BSYNC B1 ;  /* 0x0000000000017941 */ /* 0x000fea0003800000 */
.L_x_116:
        /* <DEDUP_REMOVED lines=9> */
.L_x_119:
[----:B------:R-:W-:Y:S05]  /*4180*/  BSYNC B1 ;  /* 0x0000000000017941 */ /* 0x000fea0003800000 */
.L_x_118:
        /* <DEDUP_REMOVED lines=10> */
.L_x_121:
[----:B------:R-:W-:Y:S05]  /*4230*/  BSYNC B1 ;  /* 0x0000000000017941 */ /* 0x000fea0003800000 */
.L_x_120:
        /* <DEDUP_REMOVED lines=10> */
.L_x_123:
[----:B------:R-:W-:Y:S05]  /*42e0*/  BSYNC B1 ;  /* 0x0000000000017941 */ /* 0x000fea0003800000 */
.L_x_122:
        /* <DEDUP_REMOVED lines=9> */
.L_x_125:
[----:B------:R-:W-:Y:S05]  /*4380*/  BSYNC B1 ;  /* 0x0000000000017941 */ /* 0x000fea0003800000 */
.L_x_124:
        /* <DEDUP_REMOVED lines=9> */
.L_x_127:
[----:B------:R-:W-:Y:S05]  /*4420*/  BSYNC B1 ;  /* 0x0000000000017941 */ /* 0x000fea0003800000 */
.L_x_126:
        /* <DEDUP_REMOVED lines=10> */
.L_x_129:
[----:B------:R-:W-:Y:S05]  /*44d0*/  BSYNC B1 ;  /* 0x0000000000017941 */ /* 0x000fea0003800000 */
.L_x_128:
        /* <DEDUP_REMOVED lines=10> */
.L_x_131:
[----:B------:R-:W-:Y:S05]  /*4580*/  BSYNC B1 ;  /* 0x0000000000017941 */ /* 0x000fea0003800000 */
.L_x_130:
        /* <DEDUP_REMOVED lines=9> */
.L_x_133:
[----:B------:R-:W-:Y:S05]  /*4620*/  BSYNC B1 ;  /* 0x0000000000017941 */ /* 0x000fea0003800000 */
.L_x_132:
        /* <DEDUP_REMOVED lines=9> */
.L_x_135:
[----:B------:R-:W-:Y:S05]  /*46c0*/  BSYNC B1 ;  /* 0x0000000000017941 */ /* 0x000fea0003800000 */
.L_x_134:
        /* <DEDUP_REMOVED lines=10> */
.L_x_137:
[----:B------:R-:W-:Y:S05]  /*4770*/  BSYNC B1 ;  /* 0x0000000000017941 */ /* 0x000fea0003800000 */
.L_x_136:
        /* <DEDUP_REMOVED lines=10> */
.L_x_139:
[----:B------:R-:W-:Y:S05]  /*4820*/  BSYNC B1 ;  /* 0x0000000000017941 */ /* 0x000fea0003800000 */
.L_x_138:
        /* <DEDUP_REMOVED lines=9> */
.L_x_141:
[----:B------:R-:W-:Y:S05]  /*48c0*/  BSYNC B1 ;  /* 0x0000000000017941 */ /* 0x000fea0003800000 */
.L_x_140:
        /* <DEDUP_REMOVED lines=9> */
.L_x_143:
[----:B------:R-:W-:Y:S05]  /*4960*/  BSYNC B1 ;  /* 0x0000000000017941 */ /* 0x000fea0003800000 */
.L_x_142:
        /* <DEDUP_REMOVED lines=10> */
.L_x_145:
[----:B------:R-:W-:Y:S05]  /*4a10*/  BSYNC B1 ;  /* 0x0000000000017941 */ /* 0x000fea0003800000 */
.L_x_144:
        /* <DEDUP_REMOVED lines=10> */
.L_x_147:
[----:B------:R-:W-:Y:S05]  /*4ac0*/  BSYNC B1 ;  /* 0x0000000000017941 */ /* 0x000fea0003800000 */
.L_x_146:
        /* <DEDUP_REMOVED lines=9> */
.L_x_149:
[----:B------:R-:W-:Y:S05]  /*4b60*/  BSYNC B1 ;  /* 0x0000000000017941 */ /* 0x000fea0003800000 */
.L_x_148:
        /* <DEDUP_REMOVED lines=9> */
.L_x_151:
[----:B------:R-:W-:Y:S05]  /*4c00*/  BSYNC B1 ;  /* 0x0000000000017941 */ /* 0x000fea0003800000 */
.L_x_150:
        /* <DEDUP_REMOVED lines=10> */
.L_x_153:
[----:B------:R-:W-:Y:S05]  /*4cb0*/  BSYNC B1 ;  /* 0x0000000000017941 */ /* 0x000fea0003800000 */
.L_x_152:
[----:B-----5:R-:W-:Y:S01]  /*4cc0*/  HADD2.F32 R5, -RZ, R24.H0_H0 ;  /* 0x20000018ff057230 */ /* 0x020fe20000004100 */
[----:B------:R-:W-:Y:S01]  /*4cd0*/  ISETP.GT.AND P0, PT, R4, 0x79, PT ;  /* 0x000000790400780c */ /* 0x000fe20003f04270 */
[----:B------:R-:W-:Y:S01]  /*4ce0*/  @P2 IMAD.MOV.U32 R4, RZ, RZ, R10 ;  /* 0x000000ffff042224 */ /* 0x000fe200078e000a */
[----:B------:R-:W-:Y:S02]  /*4cf0*/  BSSY B1, `(.L_x_154) ;  /* 0x000000a000017945 */ /* 0x000fe40003800000 */
[----:B------:R-:W-:Y:S01]  /*4d00*/  FMUL R5, R5, R90 ;  /* 0x0000005a05057220 */ /* 0x000fe20000400000 */
[----:B------:R-:W-:-:S03]  /*4d10*/  ISETP.GT.AND P3, PT, R3, RZ, P0 ;  /* 0x000000ff0300720c */ /* 0x000fc60000764270 */
[----:B------:R-:W-:-:S05]  /*4d20*/  FFMA R5, R84, R23, R5 ;  /* 0x0000001754057223 */ /* 0x000fca0000000005 */
[----:B------:R-:W-:-:S04]  /*4d30*/  F2FP.F16.F32.PACK_AB R5, RZ, R5 ;  /* 0x00000005ff05723e */ /* 0x000fc800000000ff */
[----:B0-----:R-:W-:Y:S01]  /*4d40*/  PRMT R14, R5, 0x7610, R14 ;  /* 0x00007610050e7816 */ /* 0x001fe2000000000e */
[----:B------:R-:W-:-:S05]  /*4d50*/  @P2 IMAD.MOV.U32 R5, RZ, RZ, R11 ;  /* 0x000000ffff052224 */ /* 0x000fca00078e000b */
[----:B------:R0:W-:Y:S01]  /*4d60*/  @P2 STG.E.U16 desc[UR38][R4.64+0xf0], R14 ;  /* 0x0000f00e04002986 */ /* 0x0001e2000c101526 */
[----:B------:R-:W-:Y:S05]  /*4d70*/  @!P3 BRA `(.L_x_155) ;  /* 0x000000000004b947 */ /* 0x000fea0003800000 */
[----:B------:R0:W5:Y:S02]  /*4d80*/  LDG.E.LTC128B.U16 R24, desc[UR38][R6.64+0xf2] ;  /* 0x0000f22606187981 */ /* 0x000164000c1e1520 */
.L_x_155:
[----:B------:R-:W-:Y:S05]  /*4d90*/  BSYNC B1 ;  /* 0x0000000000017941 */ /* 0x000fea0003800000 */
.L_x_154:
        /* <DEDUP_REMOVED lines=9> */
.L_x_157:
[----:B------:R-:W-:Y:S05]  /*4e30*/  BSYNC B1 ;  /* 0x0000000000017941 */ /* 0x000fea0003800000 */
.L_x_156:
[----:B-----5:R-:W-:Y:S01]  /*4e40*/  HADD2.F32 R5, -RZ, R24.H0_H0 ;  /* 0x20000018ff057230 */ /* 0x020fe20000004100 */
[----:B------:R-:W-:Y:S01]  /*4e50*/  ISETP.GT.AND P0, PT, R3, 0x8, P0 ;  /* 0x000000080300780c */ /* 0x000fe20000704270 */
[----:B0-----:R-:W-:Y:S01]  /*4e60*/  @P1 IMAD.MOV.U32 R4, RZ, RZ, R12 ;  /* 0x000000ffff041224 */ /* 0x001fe200078e000c */
[----:B------:R-:W-:Y:S02]  /*4e70*/  BSSY B1, `(.L_x_158) ;  /* 0x0000009000017945 */ /* 0x000fe40003800000 */
[----:B------:R-:W-:-:S04]  /*4e80*/  FMUL R5, R5, R90 ;  /* 0x0000005a05057220 */ /* 0x000fc80000400000 */
[----:B------:R-:W-:-:S05]  /*4e90*/  FFMA R5, R86, R23, R5 ;  /* 0x0000001756057223 */ /* 0x000fca0000000005 */
[----:B------:R-:W-:-:S04]  /*4ea0*/  F2FP.F16.F32.PACK_AB R5, RZ, R5 ;  /* 0x00000005ff05723e */ /* 0x000fc800000000ff */
[----:B-1-3--:R-:W-:Y:S01]  /*4eb0*/  PRMT R6, R5, 0x7610, R6 ;  /* 0x0000761005067816 */ /* 0x00afe20000000006 */
[----:B------:R-:W-:-:S05]  /*4ec0*/  @P1 IMAD.MOV.U32 R5, RZ, RZ, R13 ;  /* 0x000000ffff051224 */ /* 0x000fca00078e000d */
[----:B------:R0:W-:Y:S01]  /*4ed0*/  @P1 STG.E.U16 desc[UR38][R4.64+0xf0], R6 ;  /* 0x0000f00604001986 */ /* 0x0001e2000c101526 */
[----:B------:R-:W-:Y:S05]  /*4ee0*/  @!P0 BRA `(.L_x_159) ;  /* 0x0000000000048947 */ /* 0x000fea0003800000 */
[----:B------:R1:W5:Y:S02]  /*4ef0*/  LDG.E.LTC128B.U16 R24, desc[UR38][R8.64+0xf2] ;  /* 0x0000f22608187981 */ /* 0x000364000c1e1520 */
.L_x_159:
[----:B------:R-:W-:Y:S05]  /*4f00*/  BSYNC B1 ;  /* 0x0000000000017941 */ /* 0x000fea0003800000 */
.L_x_158:
[----:B------:R-:W-:Y:S05]  /*4f10*/  @!P0 BRA `(.L_x_160) ;  /* 0x0000001000e88947 */ /* 0x000fea0003800000 */
[----:B-----5:R-:W-:-:S05]  /*4f20*/  HADD2.F32 R3, -RZ, R24.H0_H0 ;  /* 0x20000018ff037230 */ /* 0x020fca0000004100 */
[----:B0-----:R-:W-:-:S04]  /*4f30*/  FMUL R4, R3, R90 ;  /* 0x0000005a03047220 */ /* 0x001fc80000400000 */
[----:B------:R-:W-:-:S05]  /*4f40*/  FFMA R4, R87, R23, R4 ;  /* 0x0000001757047223 */ /* 0x000fca0000000004 */
[----:B------:R-:W-:-:S05]  /*4f50*/  F2FP.F16.F32.PACK_AB R4, RZ, R4 ;  /* 0x00000004ff04723e */ /* 0x000fca00000000ff */
[----:B------:R3:W-:Y:S01]  /*4f60*/  STG.E.U16 desc[UR38][R12.64+0xf2], R4 ;  /* 0x0000f2040c007986 */ /* 0x0007e2000c101526 */
[----:B------:R-:W-:Y:S05]  /*4f70*/  BRA `(.L_x_160) ;  /* 0x0000001000d07947 */ /* 0x000fea0003800000 */
.L_x_35:
[----:B------:R-:W-:Y:S01]  /*4f80*/  ISETP.GT.AND P3, PT, R4, 0x1, PT ;  /* 0x000000010400780c */ /* 0x000fe20003f64270 */
[----:B------:R-:W-:Y:S01]  /*4f90*/  ULDC.64 UR4, c[0x0][0x5c0] ;  /* 0x0001700000047ab9 */ /* 0x000fe20000000a00 */
[-C--:B------:R-:W-:Y:S01]  /*4fa0*/  FMUL R24, R24, R23.reuse ;  /* 0x0000001718187220 */ /* 0x080fe20000400000 */
[----:B------:R-:W-:Y:S01]  /*4fb0*/  LEA R6, P4, R106, UR4, 0x1 ;  /* 0x000000046a067c11 */ /* 0x000fe2000f8808ff */
[-C--:B------:R-:W-:Y:S01]  /*4fc0*/  FMUL R25, R25, R23.reuse ;  /* 0x0000001719197220 */ /* 0x080fe20000400000 */
[----:B------:R-:W-:Y:S01]  /*4fd0*/  ISETP.GT.AND P0, PT, R3, RZ, P3 ;  /* 0x000000ff0300720c */ /* 0x000fe20001f04270 */
[-C--:B------:R-:W-:Y:S01]  /*4fe0*/  FMUL R26, R26, R23.reuse ;  /* 0x000000171a1a7220 */ /* 0x080fe20000400000 */
[----:B------:R-:W-:Y:S01]  /*4ff0*/  F2FP.F16.F32.PACK_AB R24, RZ, R24 ;  /* 0x00000018ff18723e */ /* 0x000fe200000000ff */
[-C--:B------:R-:W-:Y:S01]  /*5000*/  FMUL R27, R27, R23.reuse ;  /* 0x000000171b1b7220 */ /* 0x080fe20000400000 */
[----:B------:R-:W-:Y:S01]  /*5010*/  LEA.HI.X R7, R106, UR5, R103, 0x1, P4 ;  /* 0x000000056a077c11 */ /* 0x000fe2000a0f0c67 */
[----:B------:R-:W-:Y:S01]  /*5020*/  FMUL R28, R28, R23 ;  /* 0x000000171c1c7220 */ /* 0x000fe20000400000 */
[----:B------:R-:W-:Y:S01]  /*5030*/  F2FP.F16.F32.PACK_AB R25, RZ, R25 ;  /* 0x00000019ff19723e */ /* 0x000fe200000000ff */
[-C--:B------:R-:W-:Y:S01]  /*5040*/  FMUL R29, R29, R23.reuse ;  /* 0x000000171d1d7220 */ /* 0x080fe20000400000 */
[----:B------:R-:W-:Y:S01]  /*5050*/  ISETP.GT.AND P2, PT, R3, 0x8, P2 ;  /* 0x000000080300780c */ /* 0x000fe20001744270 */
[----:B------:R-:W-:Y:S01]  /*5060*/  @P1 STG.E.U16 desc[UR38][R6.64], R24 ;  /* 0x0000001806001986 */ /* 0x000fe2000c101526 */
[----:B------:R-:W-:Y:S01]  /*5070*/  ISETP.GT.AND P1, PT, R4, 0x8, PT ;  /* 0x000000080400780c */ /* 0x000fe20003f24270 */
[-C--:B------:R-:W-:Y:S01]  /*5080*/  FMUL R30, R30, R23.reuse ;  /* 0x000000171e1e7220 */ /* 0x080fe20000400000 */
[C---:B------:R-:W-:Y:S01]  /*5090*/  SHF.L.U64.HI R5, R91.reuse, 0x1, R92 ;  /* 0x000000015b057819 */ /* 0x040fe2000001025c */
[----:B------:R-:W-:Y:S01]  /*50a0*/  @P0 STG.E.U16 desc[UR38][R6.64+0x2], R25 ;  /* 0x0000021906000986 */ /* 0x000fe2000c101526 */
[----:B------:R-:W-:Y:S01]  /*50b0*/  LEA R8, P5, R91, R6, 0x1 ;  /* 0x000000065b087211 */ /* 0x000fe200078a08ff */
[-C--:B------:R-:W-:Y:S01]  /*50c0*/  FMUL R31, R31, R23.reuse ;  /* 0x000000171f1f7220 */ /* 0x080fe20000400000 */
[----:B------:R-:W-:Y:S01]  /*50d0*/  ISETP.GT.AND P3, PT, R3, 0x8, P3 ;  /* 0x000000080300780c */ /* 0x000fe20001f64270 */
[-C--:B------:R-:W-:Y:S01]  /*50e0*/  FMUL R32, R32, R23.reuse ;  /* 0x0000001720207220 */ /* 0x080fe20000400000 */
[----:B------:R-:W-:Y:S01]  /*50f0*/  ISETP.GT.AND P0, PT, R4, 0x9, PT ;  /* 0x000000090400780c */ /* 0x000fe20003f04270 */
[----:B------:R-:W-:Y:S01]  /*5100*/  IMAD.X R9, R5, 0x1, R7, P5 ;  /* 0x0000000105097824 */ /* 0x000fe200028e0607 */
[----:B------:R-:W-:Y:S01]  /*5110*/  ISETP.GT.AND P4, PT, R3, RZ, P1 ;  /* 0x000000ff0300720c */ /* 0x000fe20000f84270 */
[-C--:B------:R-:W-:Y:S01]  /*5120*/  FMUL R33, R33, R23.reuse ;  /* 0x0000001721217220 */ /* 0x080fe20000400000 */
[----:B------:R-:W-:Y:S01]  /*5130*/  F2FP.F16.F32.PACK_AB R26, RZ, R26 ;  /* 0x0000001aff1a723e */ /* 0x000fe200000000ff */
[-C--:B------:R-:W-:Y:S01]  /*5140*/  FMUL R34, R34, R23.reuse ;  /* 0x0000001722227220 */ /* 0x080fe20000400000 */
[----:B------:R-:W-:Y:S01]  /*5150*/  ISETP.GT.AND P5, PT, R3, RZ, P0 ;  /* 0x000000ff0300720c */ /* 0x000fe200007a4270 */
[----:B------:R-:W-:Y:S01]  /*5160*/  FMUL R35, R35, R23 ;  /* 0x0000001723237220 */ /* 0x000fe20000400000 */
[----:B------:R-:W-:Y:S01]  /*5170*/  F2FP.F16.F32.PACK_AB R27, RZ, R27 ;  /* 0x0000001bff1b723e */ /* 0x000fe200000000ff */
[----:B------:R-:W-:Y:S01]  /*5180*/  @P2 STG.E.U16 desc[UR38][R8.64], R26 ;  /* 0x0000001a08002986 */ /* 0x000fe2000c101526 */
[----:B------:R-:W-:Y:S01]  /*5190*/  F2FP.F16.F32.PACK_AB R28, RZ, R28 ;  /* 0x0000001cff1c723e */ /* 0x000fe200000000ff */
[-C--:B------:R-:W-:Y:S01]  /*51a0*/  FMUL R36, R36, R23.reuse ;  /* 0x0000001724247220 */ /* 0x080fe20000400000 */
[----:B------:R-:W-:Y:S01]  /*51b0*/  ISETP.GT.AND P2, PT, R3, 0x8, P1 ;  /* 0x000000080300780c */ /* 0x000fe20000f44270 */
[----:B------:R-:W-:Y:S01]  /*51c0*/  @P3 STG.E.U16 desc[UR38][R8.64+0x2], R27 ;  /* 0x0000021b08003986 */ /* 0x000fe2000c101526 */
[----:B------:R-:W-:Y:S01]  /*51d0*/  ISETP.GT.AND P1, PT, R4, 0x10, PT ;  /* 0x000000100400780c */ /* 0x000fe20003f24270 */
[----:B------:R-:W-:Y:S01]  /*51e0*/  FMUL R37, R37, R23 ;  /* 0x0000001725257220 */ /* 0x000fe20000400000 */
[----:B------:R-:W-:Y:S01]  /*51f0*/  F2FP.F16.F32.PACK_AB R29, RZ, R29 ;  /* 0x0000001dff1d723e */ /* 0x000fe200000000ff */
[----:B------:R-:W-:Y:S01]  /*5200*/  @P4 STG.E.U16 desc[UR38][R6.64+0x10], R28 ;  /* 0x0000101c06004986 */ /* 0x000fe2000c101526 */
[C---:B------:R-:W-:Y:S01]  /*5210*/  ISETP.GT.AND P3, PT, R3.reuse, 0x8, P0 ;  /* 0x000000080300780c */ /* 0x040fe20000764270 */
[-C--:B------:R-:W-:Y:S01]  /*5220*/  FMUL R38, R38, R23.reuse ;  /* 0x0000001726267220 */ /* 0x080fe20000400000 */
[----:B------:R-:W-:Y:S01]  /*5230*/  ISETP.GT.AND P0, PT, R4, 0x11, PT ;  /* 0x000000110400780c */ /* 0x000fe20003f04270 */
[----:B------:R-:W-:Y:S01]  /*5240*/  @P5 STG.E.U16 desc[UR38][R6.64+0x12], R29 ;  /* 0x0000121d06005986 */ /* 0x000fe2000c101526 */
        /* <DEDUP_REMOVED lines=161> */
[----:B------:R-:W-:Y:S01]  /*5c60*/  FMUL R87, R87, R23 ;  /* 0x0000001757577220 */ /* 0x000fe20000400000 */
[----:B------:R-:W-:-:S02]  /*5c70*/  F2FP.F16.F32.PACK_AB R62, RZ, R62 ;  /* 0x0000003eff3e723e */ /* 0x000fc400000000ff */
[C---:B------:R-:W-:Y:S02]  /*5c80*/  ISETP.GT.AND P5, PT, R3.reuse, RZ, P0 ;  /* 0x000000ff0300720c */ /* 0x040fe400007a4270 */
[----:B------:R-:W-:Y:S01]  /*5c90*/  F2FP.F16.F32.PACK_AB R63, RZ, R63 ;  /* 0x0000003fff3f723e */ /* 0x000fe200000000ff */
[----:B------:R-:W-:Y:S01]  /*5ca0*/  @P2 STG.E.U16 desc[UR38][R8.64+0x90], R62 ;  /* 0x0000903e08002986 */ /* 0x000fe2000c101526 */
[----:B------:R-:W-:Y:S02]  /*5cb0*/  F2FP.F16.F32.PACK_AB R64, RZ, R64 ;  /* 0x00000040ff40723e */ /* 0x000fe400000000ff */
[C---:B------:R-:W-:Y:S01]  /*5cc0*/  ISETP.GT.AND P2, PT, R3.reuse, 0x8, P1 ;  /* 0x000000080300780c */ /* 0x040fe20000f44270 */
[----:B------:R-:W-:Y:S01]  /*5cd0*/  @P3 STG.E.U16 desc[UR38][R8.64+0x92], R63 ;  /* 0x0000923f08003986 */ /* 0x000fe2000c101526 */
[----:B------:R-:W-:Y:S02]  /*5ce0*/  ISETP.GT.AND P1, PT, R4, 0x58, PT ;  /* 0x000000580400780c */ /* 0x000fe40003f24270 */
[----:B------:R-:W-:Y:S01]  /*5cf0*/  F2FP.F16.F32.PACK_AB R65, RZ, R65 ;  /* 0x00000041ff41723e */ /* 0x000fe200000000ff */
[----:B------:R-:W-:Y:S01]  /*5d00*/  @P4 STG.E.U16 desc[UR38][R6.64+0xa0], R64 ;  /* 0x0000a04006004986 */ /* 0x000fe2000c101526 */
[----:B------:R-:W-:-:S02]  /*5d10*/  ISETP.GT.AND P3, PT, R3, 0x8, P0 ;  /* 0x000000080300780c */ /* 0x000fc40000764270 */
[----:B------:R-:W-:Y:S01]  /*5d20*/  ISETP.GT.AND P0, PT, R4, 0x59, PT ;  /* 0x000000590400780c */ /* 0x000fe20003f04270 */
[----:B------:R-:W-:Y:S01]  /*5d30*/  @P5 STG.E.U16 desc[UR38][R6.64+0xa2], R65 ;  /* 0x0000a24106005986 */ /* 0x000fe2000c101526 */
[C---:B------:R-:W-:Y:S02]  /*5d40*/  ISETP.GT.AND P4, PT, R3.reuse, RZ, P1 ;  /* 0x000000ff0300720c */ /* 0x040fe40000f84270 */
[----:B------:R-:W-:Y:S02]  /*5d50*/  F2FP.F16.F32.PACK_AB R66, RZ, R66 ;  /* 0x00000042ff42723e */ /* 0x000fe400000000ff */
[----:B------:R-:W-:Y:S02]  /*5d60*/  ISETP.GT.AND P5, PT, R3, RZ, P0 ;  /* 0x000000ff0300720c */ /* 0x000fe400007a4270 */
[----:B------:R-:W-:Y:S01]  /*5d70*/  F2FP.F16.F32.PACK_AB R67, RZ, R67 ;  /* 0x00000043ff43723e */ /* 0x000fe200000000ff */
[----:B------:R-:W-:Y:S01]  /*5d80*/  @P2 STG.E.U16 desc[UR38][R8.64+0xa0], R66 ;  /* 0x0000a04208002986 */ /* 0x000fe2000c101526 */
[----:B------:R-:W-:-:S02]  /*5d90*/  F2FP.F16.F32.PACK_AB R68, RZ, R68 ;  /* 0x00000044ff44723e */ /* 0x000fc400000000ff */
[C---:B------:R-:W-:Y:S01]  /*5da0*/  ISETP.GT.AND P2, PT, R3.reuse, 0x8, P1 ;  /* 0x000000080300780c */ /* 0x040fe20000f44270 */
[----:B------:R-:W-:Y:S01]  /*5db0*/  @P3 STG.E.U16 desc[UR38][R8.64+0xa2], R67 ;  /* 0x0000a24308003986 */ /* 0x000fe2000c101526 */
[C---:B------:R-:W-:Y:S02]  /*5dc0*/  ISETP.GT.AND P1, PT, R4.reuse, 0x60, PT ;  /* 0x000000600400780c */ /* 0x040fe40003f24270 */
[----:B------:R-:W-:Y:S01]  /*5dd0*/  F2FP.F16.F32.PACK_AB R69, RZ, R69 ;  /* 0x00000045ff45723e */ /* 0x000fe200000000ff */
[----:B------:R-:W-:Y:S01]  /*5de0*/  @P4 STG.E.U16 desc[UR38][R6.64+0xb0], R68 ;  /* 0x0000b04406004986 */ /* 0x000fe2000c101526 */
[C---:B------:R-:W-:Y:S02]  /*5df0*/  ISETP.GT.AND P3, PT, R3.reuse, 0x8, P0 ;  /* 0x000000080300780c */ /* 0x040fe40000764270 */
[----:B------:R-:W-:Y:S01]  /*5e00*/  ISETP.GT.AND P0, PT, R4, 0x61, PT ;  /* 0x000000610400780c */ /* 0x000fe20003f04270 */
[----:B------:R-:W-:Y:S01]  /*5e10*/  @P5 STG.E.U16 desc[UR38][R6.64+0xb2], R69 ;  /* 0x0000b24506005986 */ /* 0x000fe2000c101526 */
[----:B------:R-:W-:-:S02]  /*5e20*/  ISETP.GT.AND P4, PT, R3, RZ, P1 ;  /* 0x000000ff0300720c */ /* 0x000fc40000f84270 */
[C---:B------:R-:W-:Y:S02]  /*5e30*/  ISETP.GT.AND P5, PT, R3.reuse, RZ, P0 ;  /* 0x000000ff0300720c */ /* 0x040fe400007a4270 */
[----:B------:R-:W-:Y:S02]  /*5e40*/  F2FP.F16.F32.PACK_AB R70, RZ, R70 ;  /* 0x00000046ff46723e */ /* 0x000fe400000000ff */
[----:B------:R-:W-:Y:S02]  /*5e50*/  F2FP.F16.F32.PACK_AB R71, RZ, R71 ;  /* 0x00000047ff47723e */ /* 0x000fe400000000ff */
[----:B------:R-:W-:Y:S01]  /*5e60*/  F2FP.F16.F32.PACK_AB R72, RZ, R72 ;  /* 0x00000048ff48723e */ /* 0x000fe200000000ff */
[----:B------:R-:W-:Y:S01]  /*5e70*/  @P2 STG.E.U16 desc[UR38][R8.64+0xb0], R70 ;  /* 0x0000b04608002986 */ /* 0x000fe2000c101526 */
[----:B------:R-:W-:Y:S02]  /*5e80*/  F2FP.F16.F32.PACK_AB R73, RZ, R73 ;  /* 0x00000049ff49723e */ /* 0x000fe400000000ff */
[C---:B------:R-:W-:Y:S01]  /*5e90*/  ISETP.GT.AND P1, PT, R3.reuse, 0x8, P1 ;  /* 0x000000080300780c */ /* 0x040fe20000f24270 */
[----:B------:R-:W-:Y:S01]  /*5ea0*/  @P3 STG.E.U16 desc[UR38][R8.64+0xb2], R71 ;  /* 0x0000b24708003986 */ /* 0x000fe2000c101526 */
[----:B------:R-:W-:-:S02]  /*5eb0*/  ISETP.GT.AND P2, PT, R3, 0x8, P0 ;  /* 0x000000080300780c */ /* 0x000fc40000744270 */
[C---:B------:R-:W-:Y:S01]  /*5ec0*/  ISETP.GT.AND P0, PT, R4.reuse, 0x69, PT ;  /* 0x000000690400780c */ /* 0x040fe20003f04270 */
[----:B------:R-:W-:Y:S01]  /*5ed0*/  @P4 STG.E.U16 desc[UR38][R6.64+0xc0], R72 ;  /* 0x0000c04806004986 */ /* 0x000fe2000c101526 */
[----:B------:R-:W-:Y:S02]  /*5ee0*/  ISETP.GT.AND P4, PT, R4, 0x68, PT ;  /* 0x000000680400780c */ /* 0x000fe40003f84270 */
[----:B------:R-:W-:Y:S01]  /*5ef0*/  F2FP.F16.F32.PACK_AB R74, RZ, R74 ;  /* 0x0000004aff4a723e */ /* 0x000fe200000000ff */
[----:B------:R-:W-:Y:S01]  /*5f00*/  @P5 STG.E.U16 desc[UR38][R6.64+0xc2], R73 ;  /* 0x0000c24906005986 */ /* 0x000fe2000c101526 */
[C---:B------:R-:W-:Y:S02]  /*5f10*/  ISETP.GT.AND P5, PT, R3.reuse, RZ, P4 ;  /* 0x000000ff0300720c */ /* 0x040fe400027a4270 */
[----:B------:R-:W-:Y:S01]  /*5f20*/  ISETP.GT.AND P3, PT, R3, RZ, P0 ;  /* 0x000000ff0300720c */ /* 0x000fe20000764270 */
[----:B------:R-:W-:Y:S01]  /*5f30*/  @P1 STG.E.U16 desc[UR38][R8.64+0xc0], R74 ;  /* 0x0000c04a08001986 */ /* 0x000fe2000c101526 */
[----:B------:R-:W-:-:S02]  /*5f40*/  F2FP.F16.F32.PACK_AB R75, RZ, R75 ;  /* 0x0000004bff4b723e */ /* 0x000fc400000000ff */
[----:B------:R-:W-:Y:S02]  /*5f50*/  F2FP.F16.F32.PACK_AB R76, RZ, R76 ;  /* 0x0000004cff4c723e */ /* 0x000fe400000000ff */
[C---:B------:R-:W-:Y:S01]  /*5f60*/  ISETP.GT.AND P4, PT, R3.reuse, 0x8, P4 ;  /* 0x000000080300780c */ /* 0x040fe20002784270 */
[----:B------:R-:W-:Y:S01]  /*5f70*/  @P2 STG.E.U16 desc[UR38][R8.64+0xc2], R75 ;  /* 0x0000c24b08002986 */ /* 0x000fe2000c101526 */
[----:B------:R-:W-:Y:S02]  /*5f80*/  F2FP.F16.F32.PACK_AB R77, RZ, R77 ;  /* 0x0000004dff4d723e */ /* 0x000fe400000000ff */
[C---:B------:R-:W-:Y:S01]  /*5f90*/  ISETP.GT.AND P2, PT, R4.reuse, 0x71, PT ;  /* 0x000000710400780c */ /* 0x040fe20003f44270 */
[----:B------:R-:W-:Y:S01]  /*5fa0*/  @P5 STG.E.U16 desc[UR38][R6.64+0xd0], R76 ;  /* 0x0000d04c06005986 */ /* 0x000fe2000c101526 */
[----:B------:R-:W-:Y:S02]  /*5fb0*/  ISETP.GT.AND P5, PT, R3, 0x8, P0 ;  /* 0x000000080300780c */ /* 0x000fe400007a4270 */
[C---:B------:R-:W-:Y:S01]  /*5fc0*/  ISETP.GT.AND P1, PT, R4.reuse, 0x78, PT ;  /* 0x000000780400780c */ /* 0x040fe20003f24270 */
[----:B------:R-:W-:Y:S01]  /*5fd0*/  @P3 STG.E.U16 desc[UR38][R6.64+0xd2], R77 ;  /* 0x0000d24d06003986 */ /* 0x000fe2000c101526 */
[----:B------:R-:W-:-:S02]  /*5fe0*/  ISETP.GT.AND P3, PT, R4, 0x70, PT ;  /* 0x000000700400780c */ /* 0x000fc40003f64270 */
[----:B------:R-:W-:Y:S01]  /*5ff0*/  ISETP.GT.AND P0, PT, R4, 0x79, PT ;  /* 0x000000790400780c */ /* 0x000fe20003f04270 */
[----:B------:R-:W-:Y:S01]  /*6000*/  @P4 IMAD.MOV.U32 R4, RZ, RZ, R8 ;  /* 0x000000ffff044224 */ /* 0x000fe200078e0008 */
[----:B------:R-:W-:Y:S01]  /*6010*/  F2FP.F16.F32.PACK_AB R78, RZ, R78 ;  /* 0x0000004eff4e723e */ /* 0x000fe200000000ff */
[----:B------:R-:W-:Y:S01]  /*6020*/  @P4 IMAD.MOV.U32 R5, RZ, RZ, R9 ;  /* 0x000000ffff054224 */ /* 0x000fe200078e0009 */
[----:B------:R-:W-:Y:S02]  /*6030*/  F2FP.F16.F32.PACK_AB R79, RZ, R79 ;  /* 0x0000004fff4f723e */ /* 0x000fe400000000ff */
[----:B------:R-:W-:Y:S02]  /*6040*/  F2FP.F16.F32.PACK_AB R80, RZ, R80 ;  /* 0x00000050ff50723e */ /* 0x000fe400000000ff */
[----:B------:R0:W-:Y:S01]  /*6050*/  @P4 STG.E.U16 desc[UR38][R4.64+0xd0], R78 ;  /* 0x0000d04e04004986 */ /* 0x0001e2000c101526 */
[----:B------:R-:W-:Y:S02]  /*6060*/  ISETP.GT.AND P4, PT, R3, RZ, P2 ;  /* 0x000000ff0300720c */ /* 0x000fe40001784270 */
[----:B------:R-:W-:-:S02]  /*6070*/  F2FP.F16.F32.PACK_AB R81, RZ, R81 ;  /* 0x00000051ff51723e */ /* 0x000fc400000000ff */
[----:B------:R-:W-:Y:S02]  /*6080*/  ISETP.GT.AND P2, PT, R3, 0x8, P2 ;  /* 0x000000080300780c */ /* 0x000fe40001744270 */
[----:B------:R-:W-:Y:S02]  /*6090*/  F2FP.F16.F32.PACK_AB R82, RZ, R82 ;  /* 0x00000052ff52723e */ /* 0x000fe400000000ff */
[----:B------:R-:W-:Y:S02]  /*60a0*/  F2FP.F16.F32.PACK_AB R83, RZ, R83 ;  /* 0x00000053ff53723e */ /* 0x000fe400000000ff */
[----:B------:R-:W-:Y:S01]  /*60b0*/  F2FP.F16.F32.PACK_AB R84, RZ, R84 ;  /* 0x00000054ff54723e */ /* 0x000fe200000000ff */
[----:B0-----:R-:W-:Y:S01]  /*60c0*/  @P5 IMAD.MOV.U32 R4, RZ, RZ, R8 ;  /* 0x000000ffff045224 */ /* 0x001fe200078e0008 */
[----:B------:R-:W-:Y:S01]  /*60d0*/  F2FP.F16.F32.PACK_AB R85, RZ, R85 ;  /* 0x00000055ff55723e */ /* 0x000fe200000000ff */
[----:B------:R-:W-:Y:S01]  /*60e0*/  @P5 IMAD.MOV.U32 R5, RZ, RZ, R9 ;  /* 0x000000ffff055224 */ /* 0x000fe200078e0009 */
[----:B------:R-:W-:-:S02]  /*60f0*/  F2FP.F16.F32.PACK_AB R86, RZ, R86 ;  /* 0x00000056ff56723e */ /* 0x000fc400000000ff */
[----:B------:R-:W-:Y:S02]  /*6100*/  F2FP.F16.F32.PACK_AB R87, RZ, R87 ;  /* 0x00000057ff57723e */ /* 0x000fe400000000ff */
[----:B------:R0:W-:Y:S01]  /*6110*/  @P5 STG.E.U16 desc[UR38][R4.64+0xd2], R79 ;  /* 0x0000d24f04005986 */ /* 0x0001e2000c101526 */
[C---:B------:R-:W-:Y:S02]  /*6120*/  ISETP.GT.AND P5, PT, R3.reuse, RZ, P3 ;  /* 0x000000ff0300720c */ /* 0x040fe40001fa4270 */
[----:B------:R-:W-:-:S11]  /*6130*/  ISETP.GT.AND P3, PT, R3, 0x8, P3 ;  /* 0x000000080300780c */ /* 0x000fd60001f64270 */
[----:B0-----:R-:W-:Y:S02]  /*6140*/  @P5 IMAD.MOV.U32 R4, RZ, RZ, R6 ;  /* 0x000000ffff045224 */ /* 0x001fe400078e0006 */
[----:B------:R-:W-:-:S05]  /*6150*/  @P5 IMAD.MOV.U32 R5, RZ, RZ, R7 ;  /* 0x000000ffff055224 */ /* 0x000fca00078e0007 */
[----:B------:R0:W-:Y:S01]  /*6160*/  @P5 STG.E.U16 desc[UR38][R4.64+0xe0], R80 ;  /* 0x0000e05004005986 */ /* 0x0001e2000c101526 */
[C---:B------:R-:W-:Y:S02]  /*6170*/  ISETP.GT.AND P5, PT, R3.reuse, RZ, P0 ;  /* 0x000000ff0300720c */ /* 0x040fe400007a4270 */
[----:B------:R-:W-:Y:S01]  /*6180*/  ISETP.GT.AND P0, PT, R3, 0x8, P0 ;  /* 0x000000080300780c */ /* 0x000fe20000704270 */
[----:B0-----:R-:W-:Y:S02]  /*6190*/  @P4 IMAD.MOV.U32 R4, RZ, RZ, R6 ;  /* 0x000000ffff044224 */ /* 0x001fe400078e0006 */
[----:B------:R-:W-:-:S05]  /*61a0*/  @P4 IMAD.MOV.U32 R5, RZ, RZ, R7 ;  /* 0x000000ffff054224 */ /* 0x000fca00078e0007 */
[----:B------:R0:W-:Y:S01]  /*61b0*/  @P4 STG.E.U16 desc[UR38][R4.64+0xe2], R81 ;  /* 0x0000e25104004986 */ /* 0x0001e2000c101526 */
[C---:B------:R-:W-:Y:S02]  /*61c0*/  ISETP.GT.AND P4, PT, R3.reuse, RZ, P1 ;  /* 0x000000ff0300720c */ /* 0x040fe40000f84270 */
[----:B------:R-:W-:Y:S01]  /*61d0*/  ISETP.GT.AND P1, PT, R3, 0x8, P1 ;  /* 0x000000080300780c */ /* 0x000fe20000f24270 */
[----:B0-----:R-:W-:Y:S02]  /*61e0*/  @P3 IMAD.MOV.U32 R4, RZ, RZ, R8 ;  /* 0x000000ffff043224 */ /* 0x001fe400078e0008 */
[----:B------:R-:W-:-:S05]  /*61f0*/  @P3 IMAD.MOV.U32 R5, RZ, RZ, R9 ;  /* 0x000000ffff053224 */ /* 0x000fca00078e0009 */
[----:B------:R0:W-:Y:S02]  /*6200*/  @P3 STG.E.U16 desc[UR38][R4.64+0xe0], R82 ;  /* 0x0000e05204003986 */ /* 0x0001e4000c101526 */
[----:B0-----:R-:W-:Y:S02]  /*6210*/  @P2 IMAD.MOV.U32 R4, RZ, RZ, R8 ;  /* 0x000000ffff042224 */ /* 0x001fe400078e0008 */
[----:B------:R-:W-:-:S05]  /*6220*/  @P2 IMAD.MOV.U32 R5, RZ, RZ, R9 ;  /* 0x000000ffff052224 */ /* 0x000fca00078e0009 */
[----:B------:R0:W-:Y:S02]  /*6230*/  @P2 STG.E.U16 desc[UR38][R4.64+0xe2], R83 ;  /* 0x0000e25304002986 */ /* 0x0001e4000c101526 */
[----:B0-----:R-:W-:Y:S02]  /*6240*/  @P4 IMAD.MOV.U32 R4, RZ, RZ, R6 ;  /* 0x000000ffff044224 */ /* 0x001fe400078e0006 */
[----:B------:R-:W-:-:S05]  /*6250*/  @P4 IMAD.MOV.U32 R5, RZ, RZ, R7 ;  /* 0x000000ffff054224 */ /* 0x000fca00078e0007 */
[----:B------:R0:W-:Y:S04]  /*6260*/  @P4 STG.E.U16 desc[UR38][R4.64+0xf0], R84 ;  /* 0x0000f05404004986 */ /* 0x0001e8000c101526 */
[----:B------:R1:W-:Y:S01]  /*6270*/  @P5 STG.E.U16 desc[UR38][R6.64+0xf2], R85 ;  /* 0x0000f25506005986 */ /* 0x0003e2000c101526 */
[----:B0-----:R-:W-:Y:S02]  /*6280*/  @P1 IMAD.MOV.U32 R4, RZ, RZ, R8 ;  /* 0x000000ffff041224 */ /* 0x001fe400078e0008 */
[----:B------:R-:W-:-:S05]  /*6290*/  @P1 IMAD.MOV.U32 R5, RZ, RZ, R9 ;  /* 0x000000ffff051224 */ /* 0x000fca00078e0009 */
[----:B------:R1:W-:Y:S04]  /*62a0*/  @P1 STG.E.U16 desc[UR38][R4.64+0xf0], R86 ;  /* 0x0000f05604001986 */ /* 0x0003e8000c101526 */
[----:B------:R1:W-:Y:S02]  /*62b0*/  @P0 STG.E.U16 desc[UR38][R8.64+0xf2], R87 ;  /* 0x0000f25708000986 */ /* 0x0003e4000c101526 */
.L_x_160:
[----:B------:R-:W-:Y:S05]  /*62c0*/  BSYNC B0 ;  /* 0x0000000000007941 */ /* 0x000fea0003800000 */
.L_x_34:
[----:B------:R-:W-:Y:S01]  /*62d0*/  IADD3 R16, P0, R16, UR36, RZ ;  /* 0x0000002410107c10 */ /* 0x000fe2000ff1e0ff */
[----:B------:R-:W-:Y:S01]  /*62e0*/  ULDC.64 UR4, c[0x0][0x650] ;  /* 0x0001940000047ab9 */ /* 0x000fe20000000a00 */
[----:B------:R-:W-:Y:S01]  /*62f0*/  PRMT R3, RZ, 0x7610, R3 ;  /* 0x00007610ff037816 */ /* 0x000fe20000000003 */
[----:B------:R-:W-:Y:S01]  /*6300*/  IMAD.MOV.U32 R100, RZ, RZ, -0x1 ;  /* 0xffffffffff647424 */ /* 0x000fe200078e00ff */
[----:B------:R-:W-:Y:S01]  /*6310*/  IADD3.X R17, R17, UR42, RZ, P0, !PT ;  /* 0x0000002a11117c10 */ /* 0x000fe200087fe4ff */
[----:B------:R-:W-:Y:S01]  /*6320*/  IMAD.MOV.U32 R101, RZ, RZ, -0x1 ;  /* 0xffffffffff657424 */ /* 0x000fe200078e00ff */
[----:B------:R-:W-:-:S04]  /*6330*/  ISETP.GE.U32.AND P0, PT, R16, UR4, PT ;  /* 0x0000000410007c0c */ /* 0x000fc8000bf06070 */
[----:B------:R-:W-:-:S13]  /*6340*/  ISETP.GE.U32.AND.EX P0, PT, R17, UR5, PT, P0 ;  /* 0x0000000511007c0c */ /* 0x000fda000bf06100 */
[----:B------:R-:W-:Y:S05]  /*6350*/  @P0 BRA `(.L_x_161) ;  /* 0x00000004004c0947 */ /* 0x000fea0003800000 */
[----:B------:R-:W0:Y:S01]  /*6360*/  LDC.64 R10, c[0x0][0x628] ;  /* 0x00018a00ff0a7b82 */ /* 0x000e220000000a00 */
[----:B---3--:R-:W3:Y:S01]  /*6370*/  S2R R12, SR_CTAID.X ;  /* 0x00000000000c7919 */ /* 0x008ee20000002500 */
[----:B-12-4-:R-:W-:Y:S02]  /*6380*/  IMAD.MOV.U32 R8, RZ, RZ, R16 ;  /* 0x000000ffff087224 */ /* 0x016fe400078e0010 */
[----:B------:R-:W-:Y:S01]  /*6390*/  IMAD.MOV.U32 R9, RZ, RZ, R17 ;  /* 0x000000ffff097224 */ /* 0x000fe200078e0011 */
[----:B------:R-:W1:Y:S03]  /*63a0*/  S2R R20, SR_CTAID.Y ;  /* 0x0000000000147919 */ /* 0x000e660000002600 */
[----:B------:R-:W2:Y:S08]  /*63b0*/  LDC R0, c[0x0][0x630] ;  /* 0x00018c00ff007b82 */ /* 0x000eb00000000800 */
[----:B------:R-:W4:Y:S01]  /*63c0*/  LDC.64 R14, c[0x0][0x620] ;  /* 0x00018800ff0e7b82 */ /* 0x000f220000000a00 */
[----:B0-----:R-:W-:-:S04]  /*63d0*/  ISETP.NE.U32.AND P0, PT, R10, RZ, PT ;  /* 0x000000ff0a00720c */ /* 0x001fc80003f05070 */
[----:B------:R-:W-:-:S13]  /*63e0*/  ISETP.NE.AND.EX P0, PT, R11, RZ, PT, P0 ;  /* 0x000000ff0b00720c */ /* 0x000fda0003f05300 */
[----:B-1234-:R-:W-:Y:S05]  /*63f0*/  @!P0 BRA `(.L_x_162) ;  /* 0x0000000000288947 */ /* 0x01efea0003800000 */
        /* <DEDUP_REMOVED lines=10> */
.L_x_162:
[-CC-:B------:R-:W-:Y:S01]  /*64a0*/  SHF.R.U64 R101, R8, R0.reuse, R9.reuse ;  /* 0x0000000008657219 */ /* 0x180fe20000001209 */
[----:B------:R-:W0:Y:S01]  /*64b0*/  LDC.64 R26, c[0x0][0x640] ;  /* 0x00019000ff1a7b82 */ /* 0x000e220000000a00 */
[----:B------:R-:W-:Y:S01]  /*64c0*/  SHF.R.U32.HI R0, RZ, R0, R9 ;  /* 0x00000000ff007219 */ /* 0x000fe20000011609 */
[----:B------:R-:W-:Y:S01]  /*64d0*/  ULDC UR4, c[0x0][0x150] ;  /* 0x0000540000047ab9 */ /* 0x000fe20000000800 */
[----:B------:R-:W-:Y:S02]  /*64e0*/  IADD3 R3, P0, RZ, -R101, RZ ;  /* 0x80000065ff037210 */ /* 0x000fe40007f1e0ff */
[----:B------:R-:W-:-:S03]  /*64f0*/  I2FP.F32.U32 R7, R12 ;  /* 0x0000000c00077245 */ /* 0x000fc60000201000 */
[----:B------:R-:W1:Y:S01]  /*6500*/  LDC R6, c[0x0][0x618] ;  /* 0x00018600ff067b82 */ /* 0x000e620000000800 */
[----:B------:R-:W-:Y:S02]  /*6510*/  IMAD.X R5, RZ, RZ, ~R0, P0 ;  /* 0x000000ffff057224 */ /* 0x000fe400000e0e00 */
[----:B------:R-:W-:Y:S01]  /*6520*/  FMUL R7, R7, UR4 ;  /* 0x0000000407077c20 */ /* 0x000fe20008400000 */
[----:B------:R-:W-:Y:S01]  /*6530*/  ULDC UR4, c[0x0][0x154] ;  /* 0x0000550000047ab9 */ /* 0x000fe20000000800 */
[-C--:B------:R-:W-:Y:S02]  /*6540*/  IMAD R0, R5, R14.reuse, RZ ;  /* 0x0000000e05007224 */ /* 0x080fe400078e02ff */
[C---:B------:R-:W-:Y:S01]  /*6550*/  IMAD.WIDE.U32 R4, R3.reuse, R14, R16 ;  /* 0x0000000e03047225 */ /* 0x040fe200078e0010 */
[----:B------:R-:W2:Y:S01]  /*6560*/  LDC R8, c[0x0][0x608] ;  /* 0x00018200ff087b82 */ /* 0x000ea20000000800 */
[----:B------:R-:W3:Y:S02]  /*6570*/  F2I.U32.TRUNC.NTZ R7, R7 ;  /* 0x0000000700077305 */ /* 0x000ee4000020f000 */
[----:B------:R-:W-:Y:S01]  /*6580*/  IMAD R3, R3, R15, R0 ;  /* 0x0000000f03037224 */ /* 0x000fe200078e0200 */
[----:B------:R-:W-:-:S03]  /*6590*/  I2FP.F32.U32 R0, R20 ;  /* 0x0000001400007245 */ /* 0x000fc60000201000 */
[----:B------:R-:W-:Y:S01]  /*65a0*/  IMAD.IADD R3, R5, 0x1, R3 ;  /* 0x0000000105037824 */ /* 0x000fe200078e0203 */
[----:B------:R-:W4:Y:S01]  /*65b0*/  LDC R11, c[0x0][0x658] ;  /* 0x00019600ff0b7b82 */ /* 0x000f220000000800 */
[----:B0-----:R-:W-:-:S04]  /*65c0*/  ISETP.NE.U32.AND P0, PT, R26, RZ, PT ;  /* 0x000000ff1a00720c */ /* 0x001fc80003f05070 */
[----:B------:R-:W-:-:S03]  /*65d0*/  ISETP.NE.AND.EX P0, PT, R27, RZ, PT, P0 ;  /* 0x000000ff1b00720c */ /* 0x000fc60003f05300 */
[----:B------:R-:W0:Y:S01]  /*65e0*/  LDC R9, c[0x0][0x144] ;  /* 0x00005100ff097b82 */ /* 0x000e220000000800 */
[-C--:B-1----:R-:W-:Y:S01]  /*65f0*/  SHF.R.U64 R10, R4, R6.reuse, R3 ;  /* 0x00000006040a7219 */ /* 0x082fe20000001203 */
[----:B---3--:R-:W-:Y:S01]  /*6600*/  IMAD.MOV R7, RZ, RZ, -R7 ;  /* 0x000000ffff077224 */ /* 0x008fe200078e0a07 */
[----:B------:R-:W-:Y:S01]  /*6610*/  SHF.R.U32.HI R3, RZ, R6, R3 ;  /* 0x00000006ff037219 */ /* 0x000fe20000011603 */
[----:B------:R-:W-:-:S04]  /*6620*/  FMUL R6, R0, UR4 ;  /* 0x0000000400067c20 */ /* 0x000fc80008400000 */
[----:B------:R-:W1:Y:S01]  /*6630*/  LDC R21, c[0x0][0x148] ;  /* 0x00005200ff157b82 */ /* 0x000e620000000800 */
[----:B------:R3:W0:Y:S01]  /*6640*/  F2I.U32.TRUNC.NTZ R14, R6 ;  /* 0x00000006000e7305 */ /* 0x000622000020f000 */
[-CC-:B--2---:R-:W-:Y:S02]  /*6650*/  SHF.R.U64 R13, R10, R8.reuse, R3.reuse ;  /* 0x000000080a0d7219 */ /* 0x184fe40000001203 */
[----:B------:R-:W-:-:S04]  /*6660*/  SHF.R.U32.HI R0, RZ, R8, R3 ;  /* 0x00000008ff007219 */ /* 0x000fc80000011603 */
[----:B-----5:R-:W2:Y:S01]  /*6670*/  LDC R24, c[0x0][0x648] ;  /* 0x00019200ff187b82 */ /* 0x020ea20000000800 */
[-CC-:B----4-:R-:W-:Y:S02]  /*6680*/  SHF.R.U64 R15, R13, R11.reuse, R0.reuse ;  /* 0x0000000b0d0f7219 */ /* 0x190fe40000001200 */
[----:B------:R-:W-:-:S03]  /*6690*/  SHF.R.U32.HI R5, RZ, R11, R0 ;  /* 0x0000000bff057219 */ /* 0x000fc60000011600 */
[----:B------:R-:W-:Y:S02]  /*66a0*/  IMAD.MOV.U32 R4, RZ, RZ, R15 ;  /* 0x000000ffff047224 */ /* 0x000fe400078e000f */
[----:B------:R-:W4:Y:S01]  /*66b0*/  LDC R28, c[0x0][0x638] ;  /* 0x00018e00ff1c7b82 */ /* 0x000f220000000800 */
[----:B0-----:R-:W-:-:S07]  /*66c0*/  IMAD R25, R9, R7, R12 ;  /* 0x0000000709197224 */ /* 0x001fce00078e020c */
[----:B------:R-:W0:Y:S08]  /*66d0*/  LDC R29, c[0x0][0x610] ;  /* 0x00018400ff1d7b82 */ /* 0x000e300000000800 */
[----:B------:R-:W0:Y:S01]  /*66e0*/  LDC R30, c[0x0][0x600] ;  /* 0x00018000ff1e7b82 */ /* 0x000e220000000800 */
[----:B-123--:R-:W-:Y:S05]  /*66f0*/  @!P0 BRA `(.L_x_163) ;  /* 0x0000000000288947 */ /* 0x00efea0003800000 */
[----:B------:R-:W1:Y:S02]  /*6700*/  LDC R0, c[0x0][0x64c] ;  /* 0x00019300ff007b82 */ /* 0x000e640000000800 */
[----:B-1----:R-:W-:-:S05]  /*6710*/  IADD3 R3, P0, R15, R0, RZ ;  /* 0x000000000f037210 */ /* 0x002fca0007f1e0ff */
        /* <DEDUP_REMOVED lines=8> */
.L_x_163:
[----:B------:R-:W-:Y:S01]  /*67a0*/  ISETP.NE.AND P0, PT, R2, 0x1, PT ;  /* 0x000000010200780c */ /* 0x000fe20003f05270 */
[----:B------:R-:W-:Y:S01]  /*67b0*/  IMAD.MOV R14, RZ, RZ, -R14 ;  /* 0x000000ffff0e7224 */ /* 0x000fe200078e0a0e */
[----:B------:R-:W-:Y:S02]  /*67c0*/  SHF.R.U64 R3, R4, R24, R5 ;  /* 0x0000001804037219 */ /* 0x000fe40000001205 */
[----:B------:R-:W-:Y:S02]  /*67d0*/  LOP3.LUT R0, R13, R98, RZ, 0xc0, !PT ;  /* 0x000000620d007212 */ /* 0x000fe400078ec0ff */
[----:B------:R-:W-:Y:S01]  /*67e0*/  LOP3.LUT R10, R10, R97, RZ, 0xc0, !PT ;  /* 0x000000610a0a7212 */ /* 0x000fe200078ec0ff */
[----:B------:R-:W-:Y:S02]  /*67f0*/  IMAD.MOV R4, RZ, RZ, -R3 ;  /* 0x000000ffff047224 */ /* 0x000fe400078e0a03 */
[----:B------:R-:W-:Y:S02]  /*6800*/  IMAD R0, R93, R3, R0 ;  /* 0x000000035d007224 */ /* 0x000fe400078e0200 */
[----:B----4-:R-:W-:-:S02]  /*6810*/  IMAD R3, R4, R28, R15 ;  /* 0x0000001c04037224 */ /* 0x010fc400078e020f */
[----:B------:R-:W-:Y:S02]  /*6820*/  @P0 IMAD R25, R21, R14, R20 ;  /* 0x0000000e15190224 */ /* 0x000fe400078e0214 */
[----:B0-----:R-:W-:Y:S02]  /*6830*/  IMAD R5, R3, R30, R10 ;  /* 0x0000001e03057224 */ /* 0x001fe400078e020a */
[----:B------:R-:W-:Y:S02]  /*6840*/  IMAD R0, R0, R29, R25 ;  /* 0x0000001d00007224 */ /* 0x000fe400078e0219 */
[----:B------:R-:W-:-:S03]  /*6850*/  IMAD.MOV.U32 R4, RZ, RZ, 0x1 ;  /* 0x00000001ff047424 */ /* 0x000fc600078e00ff */
[----:B------:R-:W-:Y:S02]  /*6860*/  SEL R100, R5, R0, !P0 ;  /* 0x0000000005647207 */ /* 0x000fe40004000000 */
[----:B------:R-:W-:Y:S02]  /*6870*/  PRMT R3, R4, 0x7610, R3 ;  /* 0x0000761004037816 */ /* 0x000fe40000000003 */
[----:B------:R-:W-:-:S07]  /*6880*/  SEL R0, R0, R5, !P0 ;  /* 0x0000000500007207 */ /* 0x000fce0004000000 */
.L_x_161:
[----:B------:R-:W-:Y:S01]  /*6890*/  UIMAD.WIDE.U32 UR4, UR41, 0x24924925, URZ ;  /* 0x24924925290478a5 */ /* 0x000fe2000f8e003f */
[----:B------:R-:W-:Y:S01]  /*68a0*/  LOP3.LUT P0, RZ, R3, 0xff, RZ, 0xc0, !PT ;  /* 0x000000ff03ff7812 */ /* 0x000fe2000780c0ff */
[----:B------:R-:W-:Y:S02]  /*68b0*/  IMAD.MOV.U32 R103, RZ, RZ, R0 ;  /* 0x000000ffff677224 */ /* 0x000fe400078e0000 */
[----:B------:R-:W-:-:S04]  /*68c0*/  UIADD3 UR4, UR41, -UR5, URZ ;  /* 0x8000000529047290 */ /* 0x000fc8000fffe03f */
[----:B------:R-:W-:-:S04]  /*68d0*/  ULEA.HI UR4, UR4, UR5, URZ, 0x1f ;  /* 0x0000000504047291 */ /* 0x000fc8000f8ff83f */
[----:B------:R-:W-:-:S04]  /*68e0*/  USHF.R.U32.HI UR4, URZ, 0x2, UR4 ;  /* 0x000000023f047899 */ /* 0x000fc80008011604 */
[----:B------:R-:W-:Y:S01]  /*68f0*/  UIMAD UR41, UR4, -0x7, UR41 ;  /* 0xfffffff9042978a4 */ /* 0x000fe2000f8e0229 */
[----:B------:R-:W-:Y:S11]  /*6900*/  @P0 BRA `(.L_x_164) ;  /* 0xffffffa800f40947 */ /* 0x000ff6000383ffff */
[----:B------:R-:W-:Y:S05]  /*6910*/  EXIT ;  /* 0x000000000000794d */ /* 0x000fea0003800000 */
.L_x_7:
        /* <DEDUP_REMOVED lines=26> */
.L_x_166:
[----:B------:R-:W0:Y:S01]  /*6ac0*/  LDC.64 R28, c[0x0][0x640] ;  /* 0x00019000ff1c7b82 */ /* 0x000e220000000a00 */
[-CC-:B------:R-:W-:Y:S01]  /*6ad0*/  SHF.R.U64 R21, R14, R8.reuse, R15.reuse ;  /* 0x000000080e157219 */ /* 0x180fe2000000120f */
[----:B------:R-:W-:Y:S01]  /*6ae0*/  IMAD.MOV.U32 R31, RZ, RZ, 0x1 ;  /* 0x00000001ff1f7424 */ /* 0x000fe200078e00ff */
[----:B------:R-:W-:Y:S02]  /*6af0*/  SHF.R.U32.HI R7, RZ, R8, R15 ;  /* 0x00000008ff077219 */ /* 0x000fe4000001160f */
[----:B------:R-:W-:-:S03]  /*6b00*/  IADD3 R13, P0, RZ, -R21, RZ ;  /* 0x80000015ff0d7210 */ /* 0x000fc60007f1e0ff */
[----:B------:R-:W1:Y:S02]  /*6b10*/  LDC R12, c[0x0][0x618] ;  /* 0x00018600ff0c7b82 */ /* 0x000e640000000800 */
[----:B------:R-:W-:Y:S02]  /*6b20*/  IMAD.X R7, RZ, RZ, ~R7, P0 ;  /* 0x000000ffff077224 */ /* 0x000fe400000e0e07 */
[----:B------:R-:W-:-:S04]  /*6b30*/  IMAD.WIDE.U32 R10, R13, R24, R16 ;  /* 0x000000180d0a7225 */ /* 0x000fc800078e0010 */
[----:B------:R-:W2:Y:S01]  /*6b40*/  LDC R14, c[0x0][0x608] ;  /* 0x00018200ff0e7b82 */ /* 0x000ea20000000800 */
[----:B------:R-:W-:-:S04]  /*6b50*/  IMAD R8, R7, R24, RZ ;  /* 0x0000001807087224 */ /* 0x000fc800078e02ff */
[----:B------:R-:W-:-:S03]  /*6b60*/  IMAD R7, R13, R25, R8 ;  /* 0x000000190d077224 */ /* 0x000fc600078e0208 */
[----:B------:R-:W3:Y:S01]  /*6b70*/  LDC R26, c[0x0][0x658] ;  /* 0x00019600ff1a7b82 */ /* 0x000ee20000000800 */
[----:B------:R-:W-:Y:S01]  /*6b80*/  IMAD.IADD R7, R11, 0x1, R7 ;  /* 0x000000010b077824 */ /* 0x000fe200078e0207 */
[----:B0-----:R-:W-:Y:S01]  /*6b90*/  ISETP.NE.U32.AND P0, PT, R28, RZ, PT ;  /* 0x000000ff1c00720c */ /* 0x001fe20003f05070 */
[----:B------:R-:W-:-:S03]  /*6ba0*/  IMAD.MOV.U32 R11, RZ, RZ, -0x1 ;  /* 0xffffffffff0b7424 */ /* 0x000fc600078e00ff */
        /* <DEDUP_REMOVED lines=8> */
[-C--:B---3--:R-:W-:Y:S02]  /*6c30*/  SHF.L.U32 R10, R11, R26.reuse, RZ ;  /* 0x0000001a0b0a7219 */ /* 0x088fe400000006ff */
[--C-:B------:R-:W-:Y:S02]  /*6c40*/  SHF.R.U64 R24, R22, R26, R7.reuse ;  /* 0x0000001a16187219 */ /* 0x100fe40000001207 */
[----:B------:R-:W-:Y:S02]  /*6c50*/  LOP3.LUT R33, RZ, R10, RZ, 0x33, !PT ;  /* 0x0000000aff217212 */ /* 0x000fe400078e33ff */
[----:B------:R-:W-:Y:S01]  /*6c60*/  SHF.R.U32.HI R11, RZ, R26, R7 ;  /* 0x0000001aff0b7219 */ /* 0x000fe20000011607 */
[----:B------:R-:W3:Y:S01]  /*6c70*/  LDC R30, c[0x0][0x610] ;  /* 0x00018400ff1e7b82 */ /* 0x000ee20000000800 */
[----:B------:R-:W-:Y:S01]  /*6c80*/  IMAD.MOV.U32 R10, RZ, RZ, R24 ;  /* 0x000000ffff0a7224 */ /* 0x000fe200078e0018 */
[----:B------:R-:W-:Y:S06]  /*6c90*/  @!P0 BRA `(.L_x_167) ;  /* 0x0000000000288947 */ /* 0x000fec0003800000 */
        /* <DEDUP_REMOVED lines=10> */
.L_x_167:
[----:B------:R-:W-:Y:S02]  /*6d40*/  ISETP.NE.AND P0, PT, R2, 0x1, PT ;  /* 0x000000010200780c */ /* 0x000fe40003f05270 */
[----:B-1----:R-:W-:Y:S01]  /*6d50*/  SHF.R.U64 R8, R10, R8, R11 ;  /* 0x000000080a087219 */ /* 0x002fe2000000120b */
[----:B0-----:R-:W-:Y:S01]  /*6d60*/  VIADD R11, R25, 0xffffffff ;  /* 0xffffffff190b7836 */ /* 0x001fe20000000000 */
[----:B------:R-:W-:Y:S02]  /*6d70*/  SHF.L.U32 R31, R31, R26, RZ ;  /* 0x0000001a1f1f7219 */ /* 0x000fe400000006ff */
[----:B------:R-:W-:Y:S01]  /*6d80*/  LOP3.LUT R5, R22, R33, RZ, 0xc0, !PT ;  /* 0x0000002116057212 */ /* 0x000fe200078ec0ff */
[----:B------:R-:W-:-:S04]  /*6d90*/  IMAD.MOV R7, RZ, RZ, -R8 ;  /* 0x000000ffff077224 */ /* 0x000fc800078e0a08 */
[----:B------:R-:W-:Y:S02]  /*6da0*/  IMAD R5, R31, R8, R5 ;  /* 0x000000081f057224 */ /* 0x000fe400078e0205 */
[----:B------:R-:W-:Y:S01]  /*6db0*/  @P0 IMAD R6, R9, R23, R4 ;  /* 0x0000001709060224 */ /* 0x000fe200078e0204 */
[----:B------:R-:W-:Y:S01]  /*6dc0*/  LOP3.LUT R9, R20, R11, RZ, 0xc0, !PT ;  /* 0x0000000b14097212 */ /* 0x000fe200078ec0ff */
[----:B--2---:R-:W-:Y:S02]  /*6dd0*/  IMAD R4, R7, R27, R24 ;  /* 0x0000001b07047224 */ /* 0x004fe400078e0218 */
[----:B---3--:R-:W-:Y:S02]  /*6de0*/  IMAD R6, R5, R30, R6 ;  /* 0x0000001e05067224 */ /* 0x008fe400078e0206 */
[----:B------:R-:W-:Y:S02]  /*6df0*/  IMAD R5, R4, R25, R9 ;  /* 0x0000001904057224 */ /* 0x000fe400078e0209 */
[----:B------:R-:W-:-:S02]  /*6e00*/  IMAD.MOV.U32 R8, RZ, RZ, 0x1 ;  /* 0x00000001ff087424 */ /* 0x000fc400078e00ff */
[----:B------:R-:W-:Y:S01]  /*6e10*/  IMAD.MOV.U32 R7, RZ, RZ, R21 ;  /* 0x000000ffff077224 */ /* 0x000fe200078e0015 */
[----:B------:R-:W-:Y:S02]  /*6e20*/  SEL R19, R5, R6, !P0 ;  /* 0x0000000605137207 */ /* 0x000fe40004000000 */
[----:B------:R-:W-:-:S07]  /*6e30*/  SEL R12, R6, R5, !P0 ;  /* 0x00000005060c7207 */ /* 0x000fce0004000000 */
.L_x_165:
[----:B------:R-:W-:-:S08]  /*6e40*/  NOP ;  /* 0x0000000000007918 */ /* 0x000fd00000000000 */
[----:B------:R-:W0:-:S00]  /*6e50*/  USETMAXREG.DEALLOC.CTAPOOL 0x28 ;  /* 0x00000028000079c8 */ /* 0x000e0000080e0500 */
[----:B0-----:R-:W-:-:S13]  /*6e60*/  ISETP.NE.AND P0, PT, R3, RZ, PT ;  /* 0x000000ff0300720c */ /* 0x001fda0003f05270 */
[----:B------:R-:W-:Y:S05]  /*6e70*/  @P0 EXIT ;  /* 0x000000000000094d */ /* 0x000fea0003800000 */
[----:B------:R-:W-:Y:S01]  /*6e80*/  LOP3.LUT P0, RZ, R8, 0xff, RZ, 0xc0, !PT ;  /* 0x000000ff08ff7812 */ /* 0x000fe2000780c0ff */
[----:B------:R-:W-:Y:S02]  /*6e90*/  IMAD.MOV.U32 R3, RZ, RZ, 0x1 ;  /* 0x00000001ff037424 */ /* 0x000fe400078e00ff */
[----:B------:R-:W-:-:S10]  /*6ea0*/  IMAD.MOV.U32 R13, RZ, RZ, RZ ;  /* 0x000000ffff0d7224 */ /* 0x000fd400078e00ff */
[----:B------:R-:W-:Y:S05]  /*6eb0*/  @!P0 BRA `(.L_x_168) ;  /* 0x0000000c00908947 */ /* 0x000fea0003800000 */
[----:B------:R-:W0:Y:S01]  /*6ec0*/  LDC R3, c[0x0][0x28c] ;  /* 0x0000a300ff037b82 */ /* 0x000e220000000800 */
[----:B------:R-:W-:Y:S01]  /*6ed0*/  UMOV UR7, 0x1 ;  /* 0x0000000100077882 */ /* 0x000fe20000000000 */
[----:B------:R-:W-:Y:S01]  /*6ee0*/  ULDC UR14, c[0x0][0x658] ;  /* 0x00019600000e7ab9 */ /* 0x000fe20000000800 */
[----:B------:R-:W-:Y:S01]  /*6ef0*/  UMOV UR6, 0xffffffff ;  /* 0xffffffff00067882 */ /* 0x000fe20000000000 */
[----:B------:R-:W-:Y:S01]  /*6f00*/  BSSY B0, `(.L_x_168) ;  /* 0x00000df000007945 */ /* 0x000fe20003800000 */
[----:B------:R-:W-:Y:S01]  /*6f10*/  USHF.L.U32 UR6, UR6, UR14, URZ ;  /* 0x0000000e06067299 */ /* 0x000fe2000800063f */
[----:B------:R-:W-:Y:S01]  /*6f20*/  IMAD.MOV.U32 R11, RZ, RZ, 0x1 ;  /* 0x00000001ff0b7424 */ /* 0x000fe200078e00ff */
[----:B------:R-:W-:Y:S01]  /*6f30*/  LOP3.LUT R10, R18, 0x2, RZ, 0xfc, !PT ;  /* 0x00000002120a7812 */ /* 0x000fe200078efcff */
[----:B------:R-:W1:Y:S01]  /*6f40*/  S2UR UR5, SR_CgaCtaId ;  /* 0x00000000000579c3 */ /* 0x000e620000008800 */
[----:B------:R-:W-:Y:S01]  /*6f50*/  IMAD.MOV.U32 R13, RZ, RZ, RZ ;  /* 0x000000ffff0d7224 */ /* 0x000fe200078e00ff */
[----:B------:R-:W-:Y:S01]  /*6f60*/  ULDC UR13, c[0x0][0x600] ;  /* 0x00018000000d7ab9 */ /* 0x000fe20000000800 */
[----:B------:R-:W-:Y:S01]  /*6f70*/  UMOV UR23, 0x55 ;  /* 0x0000005500177882 */ /* 0x000fe20000000000 */
[----:B------:R-:W-:-:S02]  /*6f80*/  UIADD3 UR13, UR13, -0x1, URZ ;  /* 0xffffffff0d0d7890 */ /* 0x000fc4000fffe03f */
[----:B------:R-:W-:Y:S02]  /*6f90*/  USHF.L.U32 UR14, UR7, UR14, URZ ;  /* 0x0000000e070e7299 */ /* 0x000fe4000800063f */
[----:B------:R-:W-:Y:S01]  /*6fa0*/  ULOP3.LUT UR21, URZ, UR6, URZ, 0x33, !UPT ;  /* 0x000000063f157292 */ /* 0x000fe2000f8e333f */
[----:B------:R-:W-:Y:S01]  /*6fb0*/  ULDC.64 UR30, c[0x0][0x198] ;  /* 0x00006600001e7ab9 */ /* 0x000fe20000000a00 */
[----:B0-----:R-:W-:-:S05]  /*6fc0*/  VIADD R3, R3, 0x3f ;  /* 0x0000003f03037836 */ /* 0x001fca0000000000 */
[----:B------:R-:W-:Y:S01]  /*6fd0*/  SHF.R.S32.HI R4, RZ, 0x1f, R3 ;  /* 0x0000001fff047819 */ /* 0x000fe20000011403 */
[----:B-1----:R-:W-:-:S03]  /*6fe0*/  ULOP3.LUT UR4, UR5, 0x1, URZ, 0xc0, !UPT ;  /* 0x0000000105047892 */ /* 0x002fc6000f8ec03f */
[----:B------:R-:W-:Y:S01]  /*6ff0*/  LEA.HI R4, R4, R3, RZ, 0x6 ;  /* 0x0000000304047211 */ /* 0x000fe200078f30ff */
[----:B------:R-:W-:Y:S01]  /*7000*/  USHF.R.U32.HI UR34, URZ, 0x1, UR5 ;  /* 0x000000013f227899 */ /* 0x000fe20008011605 */
[----:B------:R-:W-:Y:S01]  /*7010*/  IMAD.MOV.U32 R3, RZ, RZ, 0x1 ;  /* 0x00000001ff037424 */ /* 0x000fe200078e00ff */
[----:B------:R-:W-:Y:S01]  /*7020*/  USHF.L.U32 UR15, UR5, 0x6, URZ ;  /* 0x00000006050f7899 */ /* 0x000fe2000800063f */
[----:B------:R-:W-:Y:S01]  /*7030*/  SHF.R.S32.HI R8, RZ, 0x6, R4 ;  /* 0x00000006ff087819 */ /* 0x000fe20000011404 */
[----:B------:R-:W-:Y:S02]  /*7040*/  USHF.L.U32 UR35, UR5, 0xc, URZ ;  /* 0x0000000c05237899 */ /* 0x000fe4000800063f */
[----:B------:R-:W-:Y:S02]  /*7050*/  ULOP3.LUT UR5, UR5, 0xfffffffe, URZ, 0xc0, !UPT ;  /* 0xfffffffe05057892 */ /* 0x000fe4000f8ec03f */
[----:B------:R-:W-:Y:S01]  /*7060*/  UISETP.GT.U32.AND UP0, UPT, UR4, 0xffff, UPT ;  /* 0x0000ffff0400788c */ /* 0x000fe2000bf04070 */
[----:B------:R-:W-:Y:S01]  /*7070*/  VIADD R9, R8, 0x1 ;  /* 0x0000000108097836 */ /* 0x000fe20000000000 */
[----:B------:R-:W-:-:S02]  /*7080*/  USHF.L.U32 UR22, UR7, UR5, URZ ;  /* 0x0000000507167299 */ /* 0x000fc4000800063f */
[----:B------:R-:W-:Y:S02]  /*7090*/  ULOP3.LUT UR5, UR5, 0x1, URZ, 0xfc, !UPT ;  /* 0x0000000105057892 */ /* 0x000fe4000f8efc3f */
[----:B------:R-:W-:Y:S02]  /*70a0*/  USEL UR4, UR4, 0xffff, !UP0 ;  /* 0x0000ffff04047887 */ /* 0x000fe4000c000000 */
[----:B------:R-:W-:Y:S02]  /*70b0*/  USHF.L.U32 UR5, UR7, UR5, URZ ;  /* 0x0000000507057299 */ /* 0x000fe4000800063f */
[----:B------:R-:W-:Y:S02]  /*70c0*/  ULOP3.LUT UR4, UR4, 0xffff, URZ, 0xc0, !UPT ;  /* 0x0000ffff04047892 */ /* 0x000fe4000f8ec03f */
[----:B------:R-:W-:Y:S02]  /*70d0*/  USHF.L.U32 UR38, UR34, 0x4, URZ ;  /* 0x0000000422267899 */ /* 0x000fe4000800063f */
[----:B------:R-:W-:-:S02]  /*70e0*/  ULOP3.LUT UR15, UR15, 0x40, URZ, 0xc0, !UPT ;  /* 0x000000400f0f7892 */ /* 0x000fc4000f8ec03f */
[----:B------:R-:W-:Y:S02]  /*70f0*/  ULOP3.LUT UR22, UR22, UR5, URZ, 0xfc, !UPT ;  /* 0x0000000516167292 */ /* 0x000fe4000f8efc3f */
[----:B------:R-:W-:-:S12]  /*7100*/  USHF.L.U32 UR23, UR23, UR4, URZ ;  /* 0x0000000417177299 */ /* 0x000fd8000800063f */
.L_x_179:
[----:B------:R-:W-:-:S03]  /*7110*/  UMOV UR4, 0xffffffff ;  /* 0xffffffff00047882 */ /* 0x000fc60000000000 */
[----:B------:R-:W-:Y:S05]  /*7120*/  BRA.DIV UR4, `(.L_x_169) ;  /* 0x0000001204487947 */ /* 0x000fea000b800000 */
[----:B------:R-:W-:-:S13]  /*7130*/  ELECT P6, URZ, PT ;  /* 0x00000000003f782f */ /* 0x000fda00038c0000 */
.L_x_193:
[----:B------:R-:W-:Y:S04]  /*7140*/  BSSY B1, `(.L_x_170) ;  /* 0x0000046000017945 */ /* 0x000fe80003800000 */
[----:B------:R-:W-:Y:S05]  /*7150*/  @!P6 BRA `(.L_x_171) ;  /* 0x000000040010e947 */ /* 0x000fea0003800000 */
[----:B------:R-:W0:Y:S02]  /*7160*/  LDC R4, c[0x0][0x28c] ;  /* 0x0000a300ff047b82 */ /* 0x000e240000000800 */
[----:B0-----:R-:W-:-:S13]  /*7170*/  ISETP.GE.AND P0, PT, R4, 0x1, PT ;  /* 0x000000010400780c */ /* 0x001fda0003f06270 */
[----:B------:R-:W-:Y:S05]  /*7180*/  @!P0 BRA `(.L_x_171) ;  /* 0x0000000400048947 */ /* 0x000fea0003800000 */
[----:B------:R-:W-:Y:S01]  /*7190*/  IMAD.SHL.U32 R15, R12, 0x80, RZ ;  /* 0x000000800c0f7824 */ /* 0x000fe200078e00ff */
[----:B------:R-:W-:Y:S01]  /*71a0*/  LEA R19, R19, UR15, 0x7 ;  /* 0x0000000f13137c11 */ /* 0x000fe2000f8e38ff */
[----:B------:R-:W-:Y:S02]  /*71b0*/  IMAD.MOV.U32 R20, RZ, RZ, RZ ;  /* 0x000000ffff147224 */ /* 0x000fe400078e00ff */
[----:B------:R-:W-:Y:S02]  /*71c0*/  IMAD.U32 R22, RZ, RZ, UR38 ;  /* 0x00000026ff167e24 */ /* 0x000fe4000f8e00ff */
[----:B------:R-:W-:Y:S02]  /*71d0*/  IMAD.MOV.U32 R4, RZ, RZ, R9 ;  /* 0x000000ffff047224 */ /* 0x000fe400078e0009 */
[----:B------:R-:W-:Y:S02]  /*71e0*/  IMAD.MOV.U32 R5, RZ, RZ, R3 ;  /* 0x000000ffff057224 */ /* 0x000fe400078e0003 */
[----:B------:R-:W-:-:S02]  /*71f0*/  IMAD.MOV.U32 R6, RZ, RZ, R13 ;  /* 0x000000ffff067224 */ /* 0x000fc400078e000d */
[----:B------:R-:W-:-:S07]  /*7200*/  VIADD R24, R15, 0x40 ;  /* 0x000000400f187836 */ /* 0x000fce0000000000 */
.L_x_174:
[----:B------:R-:W0:Y:S01]  /*7210*/  S2R R21, SR_CgaCtaId ;  /* 0x0000000000157919 */ /* 0x000e220000008800 */
[----:B------:R-:W-:Y:S02]  /*7220*/  MOV R12, 0x400 ;  /* 0x00000400000c7802 */ /* 0x000fe40000000f00 */
[----:B------:R-:W-:-:S13]  /*7230*/  ISETP.NE.AND P1, PT, R0, RZ, PT ;  /* 0x000000ff0000720c */ /* 0x000fda0003f25270 */
[----:B------:R-:W1:Y:S01]  /*7240*/  @!P1 LDC R14, c[0x0][0x500] ;  /* 0x00014000ff0e9b82 */ /* 0x000e620000000800 */
[----:B0-----:R-:W-:Y:S02]  /*7250*/  LEA R23, R21, R12, 0x18 ;  /* 0x0000000c15177211 */ /* 0x001fe400078ec0ff */
[----:B------:R-:W-:-:S03]  /*7260*/  SHF.L.U32 R12, R5, 0x1f, RZ ;  /* 0x0000001f050c7819 */ /* 0x000fc600000006ff */
[----:B------:R-:W-:-:S04]  /*7270*/  IMAD R21, R6, 0x8, R23 ;  /* 0x0000000806157824 */ /* 0x000fc800078e0217 */
[----:B------:R-:W0:Y:S02]  /*7280*/  SYNCS.PHASECHK.TRANS64.TRYWAIT P0, [R21+URZ+0x38], R12 ;  /* 0x0000380c150075a7 */ /* 0x000e24000800017f */
[----:B01----:R-:W-:Y:S05]  /*7290*/  @!P0 BRA `(.L_x_172) ;  /* 0x00000010000c8947 */ /* 0x003fea0003800000 */
.L_x_194:
[----:B0-----:R-:W-:Y:S01]  /*72a0*/  PRMT R12, R10, 0x9910, RZ ;  /* 0x000099100a0c7816 */ /* 0x001fe200000000ff */
[----:B------:R0:W-:Y:S03]  /*72b0*/  @!P1 SYNCS.ARRIVE.TRANS64 RZ, [R21+URZ], R14 ;  /* 0x0000000e15ff99a7 */ /* 0x0001e6000800003f */
[----:B------:R-:W-:-:S13]  /*72c0*/  ISETP.NE.AND P0, PT, R12, 0x2, PT ;  /* 0x000000020c00780c */ /* 0x000fda0003f05270 */
[----:B0-----:R-:W-:Y:S05]  /*72d0*/  @P0 BRA `(.L_x_173) ;  /* 0x0000000000040947 */ /* 0x001fea0003800000 */
[----:B------:R-:W-:Y:S01]  /*72e0*/  BPT.TRAP 0x1 ;  /* 0x000000040000795c */ /* 0x000fe20000300000 */
.L_x_173:
[----:B------:R-:W-:Y:S01]  /*72f0*/  R2UR UR8, R6 ;  /* 0x00000000060872ca */ /* 0x000fe200000e0000 */
[----:B------:R-:W-:Y:S01]  /*7300*/  UIADD3 UR6, UP0, UR30, 0xf0, URZ ;  /* 0x000000f01e067890 */ /* 0x000fe2000ff1e03f */
[----:B------:R-:W-:Y:S01]  /*7310*/  R2UR UR12, R23 ;  /* 0x00000000170c72ca */ /* 0x000fe200000e0000 */
[----:B------:R-:W-:Y:S01]  /*7320*/  UPRMT UR29, URZ, 0x5410, UR23 ;  /* 0x000054103f1d7896 */ /* 0x000fe20008000017 */
[----:B------:R-:W-:Y:S01]  /*7330*/  R2UR UR25, R21 ;  /* 0x00000000151972ca */ /* 0x000fe200000e0000 */
[----:B------:R-:W-:Y:S01]  /*7340*/  UIADD3.X UR7, URZ, UR31, URZ, UP0, !UPT ;  /* 0x0000001f3f077290 */ /* 0x000fe200087fe43f */
[----:B------:R-:W-:Y:S01]  /*7350*/  R2UR UR27, R22 ;  /* 0x00000000161b72ca */ /* 0x000fe200000e0000 */
[----:B------:R-:W-:Y:S01]  /*7360*/  VIADD R4, R4, 0xffffffff ;  /* 0xffffffff04047836 */ /* 0x000fe20000000000 */
[----:B------:R-:W-:Y:S01]  /*7370*/  R2UR UR28, R7 ;  /* 0x00000000071c72ca */ /* 0x000fe200000e0000 */
[----:B------:R-:W-:Y:S01]  /*7380*/  UMOV UR4, 0x0 ;  /* 0x0000000000047882 */ /* 0x000fe20000000000 */
[----:B------:R-:W-:Y:S01]  /*7390*/  R2UR UR26, R15 ;  /* 0x000000000f1a72ca */ /* 0x000fe200000e0000 */
[----:B------:R-:W-:Y:S01]  /*73a0*/  UMOV UR5, 0x10000000 ;  /* 0x1000000000057882 */ /* 0x000fe20000000000 */
[----:B------:R-:W-:Y:S01]  /*73b0*/  R2UR UR18, R24 ;  /* 0x00000000181272ca */ /* 0x000fe200000e0000 */
[----:B------:R-:W-:Y:S01]  /*73c0*/  USHF.L.U32 UR8, UR8, 0xd, URZ ;  /* 0x0000000d08087899 */ /* 0x000fe2000800063f */
[----:B------:R-:W-:Y:S01]  /*73d0*/  R2UR UR10, R20 ;  /* 0x00000000140a72ca */ /* 0x000fe200000e0000 */
[----:B------:R-:W-:Y:S01]  /*73e0*/  UIADD3 UR32, UP1, UR30, 0x1f0, URZ ;  /* 0x000001f01e207890 */ /* 0x000fe2000ff3e03f */
[----:B------:R-:W-:Y:S01]  /*73f0*/  R2UR UR11, R19 ;  /* 0x00000000130b72ca */ /* 0x000fe200000e0000 */
[----:B------:R-:W-:Y:S01]  /*7400*/  ULEA UR9, UR34, UR8, 0xa ;  /* 0x0000000822097291 */ /* 0x000fe2000f8e503f */
[----:B------:R-:W-:Y:S01]  /*7410*/  ISETP.GT.AND P1, PT, R4, 0x1, PT ;  /* 0x000000010400780c */ /* 0x000fe20003f24270 */
[----:B------:R-:W-:Y:S01]  /*7420*/  ULOP3.LUT UR8, UR8, 0x1000, UR35, 0xf8, !UPT ;  /* 0x0000100008087892 */ /* 0x000fe2000f8ef823 */
[----:B------:R-:W-:Y:S01]  /*7430*/  VIADD R6, R6, 0x1 ;  /* 0x0000000106067836 */ /* 0x000fe20000000000 */
[----:B------:R-:W-:Y:S01]  /*7440*/  ULEA UR9, UR9, UR12, 0x1 ;  /* 0x0000000c09097291 */ /* 0x000fe2000f8e083f */
[----:B------:R-:W-:Y:S01]  /*7450*/  VIADD R20, R20, 0x40 ;  /* 0x0000004014147836 */ /* 0x000fe20000000000 */
[----:B------:R-:W-:Y:S01]  /*7460*/  ULEA UR8, UR8, UR12, 0x1 ;  /* 0x0000000c08087291 */ /* 0x000fe2000f8e083f */
[----:B------:R-:W-:Y:S01]  /*7470*/  VIADD R22, R22, 0x40 ;  /* 0x0000004016167836 */ /* 0x000fe20000000000 */
[----:B------:R-:W-:Y:S01]  /*7480*/  UIADD3 UR24, UR9, 0x180, URZ ;  /* 0x0000018009187890 */ /* 0x000fe2000fffe03f */
[----:B------:R-:W-:Y:S01]  /*7490*/  ISETP.NE.AND P0, PT, R6, 0x7, PT ;  /* 0x000000070600780c */ /* 0x000fe20003f05270 */
[----:B------:R-:W-:Y:S01]  /*74a0*/  UIADD3 UR16, UR9, 0x2180, URZ ;  /* 0x0000218009107890 */ /* 0x000fe2000fffe03f */
[----:B------:R-:W-:Y:S01]  /*74b0*/  UMOV UR17, UR25 ;  /* 0x0000001900117c82 */ /* 0x000fe20008000000 */
[----:B------:R-:W-:Y:S01]  /*74c0*/  UMOV UR19, UR27 ;  /* 0x0000001b00137c82 */ /* 0x000fe20008000000 */
[----:B------:R-:W-:Y:S01]  /*74d0*/  UMOV UR20, UR28 ;  /* 0x0000001c00147c82 */ /* 0x000fe20008000000 */
[----:B------:R-:W-:Y:S01]  /*74e0*/  UIADD3.X UR33, URZ, UR31, URZ, UP1, !UPT ;  /* 0x0000001f3f217290 */ /* 0x000fe20008ffe43f */
[----:B------:R-:W-:-:S02]  /*74f0*/  SEL R12, RZ, 0x1, P0 ;  /* 0x00000001ff0c7807 */ /* 0x000fc40000000000 */
[----:B------:R-:W-:Y:S01]  /*7500*/  UTMALDG.3D.MULTICAST [UR24], [UR6], UR29, desc[UR4] ;  /* 0x00000418060073b4 */ /* 0x000fe2000801181d */
[----:B------:R-:W-:Y:S01]  /*7510*/  UIADD3 UR8, UR8, 0x1c180, URZ ;  /* 0x0001c18008087890 */ /* 0x000fe2000fffe03f */
[----:B------:R-:W-:Y:S01]  /*7520*/  SEL R6, R6, RZ, P0 ;  /* 0x000000ff06067207 */ /* 0x000fe20000000000 */
[----:B------:R-:W-:Y:S01]  /*7530*/  UMOV UR9, UR25 ;  /* 0x0000001900097c82 */ /* 0x000fe20008000000 */
[----:B------:R-:W-:Y:S01]  /*7540*/  UMOV UR12, UR28 ;  /* 0x0000001c000c7c82 */ /* 0x000fe20008000000 */
[----:B------:R-:W-:Y:S01]  /*7550*/  LOP3.LUT R5, R5, R12, RZ, 0x3c, !PT ;  /* 0x0000000c05057212 */ /* 0x000fe200078e3cff */
[----:B------:R0:W-:Y:S02]  /*7560*/  UTMALDG.3D.MULTICAST [UR16], [UR6], UR29, desc[UR4] ;  /* 0x00000410060073b4 */ /* 0x0001e4000801181d */
[----:B0-----:R-:W-:-:S09]  /*7570*/  UPRMT UR6, URZ, 0x5410, UR22 ;  /* 0x000054103f067896 */ /* 0x001fd20008000016 */
[----:B------:R0:W-:Y:S02]  /*7580*/  UTMALDG.3D.MULTICAST [UR8], [UR32], UR6, desc[UR4] ;  /* 0x00000408200073b4 */ /* 0x0001e40008011806 */
[----:B0-----:R-:W-:Y:S05]  /*7590*/  @P1 BRA `(.L_x_174) ;  /* 0xfffffffc001c1947 */ /* 0x001fea000383ffff */
.L_x_171:
[----:B------:R-:W-:Y:S05]  /*75a0*/  BSYNC B1 ;  /* 0x0000000000017941 */ /* 0x000fea0003800000 */
.L_x_170:
[----:B------:R-:W-:Y:S01]  /*75b0*/  LOP3.LUT P1, RZ, R11, 0xff, RZ, 0xc0, !PT ;  /* 0x000000ff0bff7812 */ /* 0x000fe2000782c0ff */
[C---:B------:R-:W-:Y:S01]  /*75c0*/  IMAD.IADD R13, R8.reuse, 0x1, R13 ;  /* 0x00000001080d7824 */ /* 0x040fe200078e020d */
[----:B------:R-:W-:Y:S01]  /*75d0*/  ULDC.64 UR4, c[0x0][0x650] ;  /* 0x0001940000047ab9 */ /* 0x000fe20000000a00 */
[C---:B------:R-:W-:Y:S01]  /*75e0*/  ISETP.GE.U32.AND P2, PT, R8.reuse, 0x7, PT ;  /* 0x000000070800780c */ /* 0x040fe20003f46070 */
[----:B------:R-:W-:Y:S01]  /*75f0*/  BSSY B1, `(.L_x_175) ;  /* 0x000006d000017945 */ /* 0x000fe20003800000 */
[C---:B------:R-:W-:Y:S01]  /*7600*/  IMAD.WIDE.U32 R4, R13.reuse, 0x24924925, RZ ;  /* 0x249249250d047825 */ /* 0x040fe200078e00ff */
[----:B------:R-:W-:Y:S02]  /*7610*/  ISETP.GT.U32.AND P0, PT, R13, 0x6, PT ;  /* 0x000000060d00780c */ /* 0x000fe40003f04070 */
[----:B------:R-:W-:Y:S01]  /*7620*/  PRMT R11, RZ, 0x7610, R11 ;  /* 0x00007610ff0b7816 */ /* 0x000fe2000000000b */
[----:B------:R-:W-:Y:S01]  /*7630*/  IMAD.MOV.U32 R12, RZ, RZ, -0x1 ;  /* 0xffffffffff0c7424 */ /* 0x000fe200078e00ff */
[----:B------:R-:W-:Y:S01]  /*7640*/  ISETP.LT.U32.AND P0, PT, R8, 0x7, P0 ;  /* 0x000000070800780c */ /* 0x000fe20000701070 */
[----:B------:R-:W-:-:S02]  /*7650*/  IMAD.MOV.U32 R19, RZ, RZ, -0x1 ;  /* 0xffffffffff137424 */ /* 0x000fc400078e00ff */
[----:B------:R-:W0:Y:S01]  /*7660*/  @P1 S2R R7, SR_CgaCtaId ;  /* 0x0000000000071919 */ /* 0x000e220000008800 */
[----:B------:R-:W-:Y:S02]  /*7670*/  SEL R4, RZ, 0x1, !P0 ;  /* 0x00000001ff047807 */ /* 0x000fe40004000000 */
[----:B------:R-:W-:Y:S02]  /*7680*/  IADD3 R16, P0, R16, UR36, RZ ;  /* 0x0000002410107c10 */ /* 0x000fe4000ff1e0ff */
[----:B------:R-:W-:Y:S02]  /*7690*/  @P1 MOV R6, 0x400 ;  /* 0x0000040000061802 */ /* 0x000fe40000000f00 */
[----:B------:R-:W-:Y:S02]  /*76a0*/  IADD3.X R17, R17, UR42, RZ, P0, !PT ;  /* 0x0000002a11117c10 */ /* 0x000fe400087fe4ff */
[----:B------:R-:W-:Y:S02]  /*76b0*/  ISETP.GE.U32.AND P0, PT, R16, UR4, PT ;  /* 0x0000000410007c0c */ /* 0x000fe4000bf06070 */
[----:B------:R-:W-:-:S02]  /*76c0*/  LOP3.LUT R3, R3, R4, RZ, 0x3c, !PT ;  /* 0x0000000403037212 */ /* 0x000fc400078e3cff */
[----:B------:R-:W-:Y:S02]  /*76d0*/  ISETP.GE.U32.AND.EX P0, PT, R17, UR5, PT, P0 ;  /* 0x0000000511007c0c */ /* 0x000fe4000bf06100 */
[----:B0-----:R-:W-:Y:S01]  /*76e0*/  @P1 LEA R6, R7, R6, 0x18 ;  /* 0x0000000607061211 */ /* 0x001fe200078ec0ff */
[----:B------:R-:W-:-:S03]  /*76f0*/  IMAD.IADD R7, R13, 0x1, -R5 ;  /* 0x000000010d077824 */ /* 0x000fc600078e0a05 */
[----:B------:R0:W-:Y:S02]  /*7700*/  @P1 SYNCS.ARRIVE.TRANS64.A1T0 RZ, [R6+URZ+0x88], RZ ;  /* 0x000088ff06ff19a7 */ /* 0x0001e4000810003f */
[----:B------:R-:W-:-:S04]  /*7710*/  LEA.HI R7, R7, R5, RZ, 0x1f ;  /* 0x0000000507077211 */ /* 0x000fc800078ff8ff */
[----:B------:R-:W-:Y:S01]  /*7720*/  SHF.R.U32.HI R4, RZ, 0x2, R7 ;  /* 0x00000002ff047819 */ /* 0x000fe20000011607 */
[----:B------:R-:W-:-:S03]  /*7730*/  IMAD.MOV.U32 R7, RZ, RZ, -0x1 ;  /* 0xffffffffff077424 */ /* 0x000fc600078e00ff */
[--C-:B------:R-:W-:Y:S01]  /*7740*/  @P2 LOP3.LUT R3, R3, 0x1, R4.reuse, 0x78, !PT ;  /* 0x0000000103032812 */ /* 0x100fe200078e7804 */
[----:B------:R-:W-:Y:S01]  /*7750*/  IMAD R13, R4, -0x7, R13 ;  /* 0xfffffff9040d7824 */ /* 0x000fe200078e020d */
[----:B------:R-:W-:Y:S01]  /*7760*/  PRMT R4, RZ, 0x7610, R4 ;  /* 0x00007610ff047816 */ /* 0x000fe20000000004 */
[----:B0-----:R-:W-:Y:S06]  /*7770*/  @P0 BRA `(.L_x_176) ;  /* 0x0000000400500947 */ /* 0x001fec0003800000 */
[----:B------:R-:W0:Y:S01]  /*7780*/  S2R R15, SR_CTAID.X ;  /* 0x00000000000f7919 */ /* 0x000e220000002500 */
[----:B------:R-:W-:Y:S01]  /*7790*/  ULDC.64 UR4, c[0x0][0x628] ;  /* 0x00018a0000047ab9 */ /* 0x000fe20000000a00 */
[----:B------:R-:W1:Y:S01]  /*77a0*/  LDC R20, c[0x0][0x144] ;  /* 0x00005100ff147b82 */ /* 0x000e620000000800 */
[----:B------:R-:W-:Y:S01]  /*77b0*/  ISETP.NE.U32.AND P0, PT, RZ, UR4, PT ;  /* 0x00000004ff007c0c */ /* 0x000fe2000bf05070 */
[----:B------:R-:W2:Y:S01]  /*77c0*/  S2R R12, SR_CTAID.Y ;  /* 0x00000000000c7919 */ /* 0x000ea20000002600 */
[----:B------:R-:W-:Y:S01]  /*77d0*/  ULDC UR6, c[0x0][0x150] ;  /* 0x0000540000067ab9 */ /* 0x000fe20000000800 */
[----:B------:R-:W-:Y:S01]  /*77e0*/  ULDC UR7, c[0x0][0x630] ;  /* 0x00018c0000077ab9 */ /* 0x000fe20000000800 */
[----:B------:R-:W-:Y:S01]  /*77f0*/  ISETP.NE.AND.EX P0, PT, RZ, UR5, PT, P0 ;  /* 0x00000005ff007c0c */ /* 0x000fe2000bf05300 */
[----:B------:R-:W-:Y:S01]  /*7800*/  IMAD.MOV.U32 R4, RZ, RZ, R16 ;  /* 0x000000ffff047224 */ /* 0x000fe200078e0010 */
[----:B0-----:R-:W-:-:S05]  /*7810*/  I2FP.F32.U32 R5, R15 ;  /* 0x0000000f00057245 */ /* 0x001fca0000201000 */
[----:B------:R-:W-:Y:S01]  /*7820*/  FMUL R21, R5, UR6 ;  /* 0x0000000605157c20 */ /* 0x000fe20008400000 */
[----:B------:R-:W-:-:S05]  /*7830*/  IMAD.MOV.U32 R5, RZ, RZ, R17 ;  /* 0x000000ffff057224 */ /* 0x000fca00078e0011 */
[----:B--2---:R-:W-:Y:S05]  /*7840*/  @!P0 BRA `(.L_x_177) ;  /* 0x0000000000288947 */ /* 0x004fea0003800000 */
[----:B------:R-:W-:Y:S02]  /*7850*/  ULDC UR6, c[0x0][0x634] ;  /* 0x00018d0000067ab9 */ /* 0x000fe40000000800 */
[----:B------:R-:W-:-:S05]  /*7860*/  IADD3 R5, P0, R16, UR6, RZ ;  /* 0x0000000610057c10 */ /* 0x000fca000ff1e0ff */
[----:B------:R-:W-:-:S04]  /*7870*/  IMAD.X R19, RZ, RZ, R17, P0 ;  /* 0x000000ffff137224 */ /* 0x000fc800000e0611 */
[----:B------:R-:W-:-:S04]  /*7880*/  IMAD.WIDE.U32 R6, R19, UR4, RZ ;  /* 0x0000000413067c25 */ /* 0x000fc8000f8e00ff */
[----:B------:R-:W-:-:S04]  /*7890*/  IMAD.WIDE.U32 R6, P0, R5, UR5, R6 ;  /* 0x0000000505067c25 */ /* 0x000fc8000f800006 */
[----:B------:R-:W-:-:S04]  /*78a0*/  IMAD.WIDE.U32 R4, R5, UR4, RZ ;  /* 0x0000000405047c25 */ /* 0x000fc8000f8e00ff */
[----:B------:R-:W-:Y:S01]  /*78b0*/  IMAD.MOV.U32 R4, RZ, RZ, R7 ;  /* 0x000000ffff047224 */ /* 0x000fe200078e0007 */
[----:B------:R-:W-:Y:S01]  /*78c0*/  IADD3 RZ, P1, R5, R6, RZ ;  /* 0x0000000605ff7210 */ /* 0x000fe20007f3e0ff */
[----:B------:R-:W-:-:S04]  /*78d0*/  IMAD.X R5, RZ, RZ, RZ, P0 ;  /* 0x000000ffff057224 */ /* 0x000fc800000e06ff */
[----:B------:R-:W-:-:S08]  /*78e0*/  IMAD.WIDE.U32.X R4, R19, UR5, R4, P1 ;  /* 0x0000000513047c25 */ /* 0x000fd000088e0404 */
.L_x_177:
[--C-:B------:R-:W-:Y:S01]  /*78f0*/  SHF.R.U64 R14, R4, UR7, R5.reuse ;  /* 0x00000007040e7c19 */ /* 0x100fe20008001205 */
[----:B------:R-:W0:Y:S01]  /*7900*/  F2I.U32.TRUNC.NTZ R21, R21 ;  /* 0x0000001500157305 */ /* 0x000e22000020f000 */
[----:B------:R-:W-:Y:S01]  /*7910*/  SHF.R.U32.HI R4, RZ, UR7, R5 ;  /* 0x00000007ff047c19 */ /* 0x000fe20008011605 */
[----:B------:R-:W-:Y:S01]  /*7920*/  ULDC.64 UR4, c[0x0][0x620] ;  /* 0x0001880000047ab9 */ /* 0x000fe20000000a00 */
[----:B------:R-:W-:Y:S01]  /*7930*/  IADD3 R7, P0, RZ, -R14, RZ ;  /* 0x8000000eff077210 */ /* 0x000fe20007f1e0ff */
[----:B------:R-:W-:-:S04]  /*7940*/  ULDC.64 UR6, c[0x0][0x640] ;  /* 0x0001900000067ab9 */ /* 0x000fc80000000a00 */
[----:B------:R-:W-:Y:S01]  /*7950*/  IMAD.X R4, RZ, RZ, ~R4, P0 ;  /* 0x000000ffff047224 */ /* 0x000fe200000e0e04 */
[----:B------:R-:W-:-:S03]  /*7960*/  ISETP.NE.U32.AND P0, PT, RZ, UR6, PT ;  /* 0x00000006ff007c0c */ /* 0x000fc6000bf05070 */
[----:B------:R-:W-:Y:S01]  /*7970*/  IMAD R6, R4, UR4, RZ ;  /* 0x0000000404067c24 */ /* 0x000fe2000f8e02ff */
[----:B------:R-:W-:Y:S01]  /*7980*/  ISETP.NE.AND.EX P0, PT, RZ, UR7, PT, P0 ;  /* 0x00000007ff007c0c */ /* 0x000fe2000bf05300 */
[----:B------:R-:W-:Y:S01]  /*7990*/  IMAD.WIDE.U32 R4, R7, UR4, R16 ;  /* 0x0000000407047c25 */ /* 0x000fe2000f8e0010 */
[----:B------:R-:W-:-:S03]  /*79a0*/  ULDC UR4, c[0x0][0x618] ;  /* 0x0001860000047ab9 */ /* 0x000fc60000000800 */
[----:B------:R-:W-:Y:S01]  /*79b0*/  IMAD R7, R7, UR5, R6 ;  /* 0x0000000507077c24 */ /* 0x000fe2000f8e0206 */
[----:B------:R-:W-:Y:S01]  /*79c0*/  ULDC UR5, c[0x0][0x154] ;  /* 0x0000550000057ab9 */ /* 0x000fe20000000800 */
[----:B0-----:R-:W-:Y:S02]  /*79d0*/  IMAD.MOV R6, RZ, RZ, -R21 ;  /* 0x000000ffff067224 */ /* 0x001fe400078e0a15 */
[----:B------:R-:W0:Y:S01]  /*79e0*/  LDC R21, c[0x0][0x148] ;  /* 0x00005200ff157b82 */ /* 0x000e220000000800 */
[----:B------:R-:W-:Y:S02]  /*79f0*/  IMAD.IADD R5, R5, 0x1, R7 ;  /* 0x0000000105057824 */ /* 0x000fe400078e0207 */
[----:B-1----:R-:W-:Y:S01]  /*7a00*/  IMAD R15, R20, R6, R15 ;  /* 0x00000006140f7224 */ /* 0x002fe200078e020f */
[----:B------:R-:W-:Y:S02]  /*7a10*/  I2FP.F32.U32 R6, R12 ;  /* 0x0000000c00067245 */ /* 0x000fe40000201000 */
[----:B------:R-:W-:-:S02]  /*7a20*/  SHF.R.U64 R19, R4, UR4, R5 ;  /* 0x0000000404137c19 */ /* 0x000fc40008001205 */
[----:B------:R-:W-:Y:S01]  /*7a30*/  SHF.R.U32.HI R4, RZ, UR4, R5 ;  /* 0x00000004ff047c19 */ /* 0x000fe20008011605 */
[----:B------:R-:W-:Y:S01]  /*7a40*/  FMUL R6, R6, UR5 ;  /* 0x0000000506067c20 */ /* 0x000fe20008400000 */
[----:B------:R-:W-:Y:S02]  /*7a50*/  ULDC UR4, c[0x0][0x608] ;  /* 0x0001820000047ab9 */ /* 0x000fe40000000800 */
[--C-:B------:R-:W-:Y:S01]  /*7a60*/  SHF.R.U64 R22, R19, UR4, R4.reuse ;  /* 0x0000000413167c19 */ /* 0x100fe20008001204 */
[----:B------:R1:W2:Y:S01]  /*7a70*/  F2I.U32.TRUNC.NTZ R24, R6 ;  /* 0x0000000600187305 */ /* 0x0002a2000020f000 */
[----:B------:R-:W-:Y:S01]  /*7a80*/  SHF.R.U32.HI R5, RZ, UR4, R4 ;  /* 0x00000004ff057c19 */ /* 0x000fe20008011604 */
[----:B------:R-:W-:-:S03]  /*7a90*/  ULDC UR4, c[0x0][0x658] ;  /* 0x0001960000047ab9 */ /* 0x000fc60000000800 */
[--C-:B------:R-:W-:Y:S02]  /*7aa0*/  SHF.R.U64 R20, R22, UR4, R5.reuse ;  /* 0x0000000416147c19 */ /* 0x100fe40008001205 */
[----:B------:R-:W-:-:S03]  /*7ab0*/  SHF.R.U32.HI R23, RZ, UR4, R5 ;  /* 0x00000004ff177c19 */ /* 0x000fc60008011605 */
[----:B------:R-:W-:Y:S02]  /*7ac0*/  IMAD.MOV.U32 R4, RZ, RZ, R20 ;  /* 0x000000ffff047224 */ /* 0x000fe400078e0014 */
[----:B------:R-:W-:Y:S01]  /*7ad0*/  IMAD.MOV.U32 R5, RZ, RZ, R23 ;  /* 0x000000ffff057224 */ /* 0x000fe200078e0017 */
[----:B-1----:R-:W-:Y:S06]  /*7ae0*/  @!P0 BRA `(.L_x_178) ;  /* 0x0000000000288947 */ /* 0x002fec0003800000 */
        /* <DEDUP_REMOVED lines=10> */
.L_x_178:
[----:B------:R-:W-:Y:S01]  /*7b90*/  ISETP.NE.AND P0, PT, R2, 0x1, PT ;  /* 0x000000010200780c */ /* 0x000fe20003f05270 */
[----:B------:R-:W-:Y:S01]  /*7ba0*/  ULDC UR4, c[0x0][0x648] ;  /* 0x0001920000047ab9 */ /* 0x000fe20000000800 */
[----:B------:R-:W-:Y:S01]  /*7bb0*/  LOP3.LUT R22, R22, UR21, RZ, 0xc0, !PT ;  /* 0x0000001516167c12 */ /* 0x000fe2000f8ec0ff */
[----:B--2---:R-:W-:Y:S01]  /*7bc0*/  IMAD.MOV R24, RZ, RZ, -R24 ;  /* 0x000000ffff187224 */ /* 0x004fe200078e0a18 */
[----:B------:R-:W-:Y:S01]  /*7bd0*/  SHF.R.U64 R5, R4, UR4, R5 ;  /* 0x0000000404057c19 */ /* 0x000fe20008001205 */
[----:B------:R-:W-:Y:S01]  /*7be0*/  ULDC UR4, c[0x0][0x638] ;  /* 0x00018e0000047ab9 */ /* 0x000fe20000000800 */
[----:B------:R-:W-:Y:S01]  /*7bf0*/  LOP3.LUT R19, R19, UR13, RZ, 0xc0, !PT ;  /* 0x0000000d13137c12 */ /* 0x000fe2000f8ec0ff */
[----:B------:R-:W-:Y:S01]  /*7c00*/  ULDC UR5, c[0x0][0x610] ;  /* 0x0001840000057ab9 */ /* 0x000fe20000000800 */
[----:B------:R-:W-:Y:S02]  /*7c10*/  IMAD.MOV.U32 R4, RZ, RZ, 0x1 ;  /* 0x00000001ff047424 */ /* 0x000fe400078e00ff */
[----:B------:R-:W-:-:S02]  /*7c20*/  IMAD.MOV R7, RZ, RZ, -R5 ;  /* 0x000000ffff077224 */ /* 0x000fc400078e0a05 */
[----:B------:R-:W-:Y:S02]  /*7c30*/  IMAD R22, R5, UR14, R22 ;  /* 0x0000000e05167c24 */ /* 0x000fe4000f8e0216 */
[----:B0-----:R-:W-:Y:S02]  /*7c40*/  @P0 IMAD R15, R21, R24, R12 ;  /* 0x00000018150f0224 */ /* 0x001fe400078e020c */
[----:B------:R-:W-:Y:S01]  /*7c50*/  IMAD R20, R7, UR4, R20 ;  /* 0x0000000407147c24 */ /* 0x000fe2000f8e0214 */
[----:B------:R-:W-:Y:S01]  /*7c60*/  ULDC UR4, c[0x0][0x600] ;  /* 0x0001800000047ab9 */ /* 0x000fe20000000800 */
[----:B------:R-:W-:Y:S02]  /*7c70*/  IMAD R15, R22, UR5, R15 ;  /* 0x00000005160f7c24 */ /* 0x000fe4000f8e020f */
[----:B------:R-:W-:Y:S02]  /*7c80*/  IMAD R20, R20, UR4, R19 ;  /* 0x0000000414147c24 */ /* 0x000fe4000f8e0213 */
[----:B------:R-:W-:-:S03]  /*7c90*/  IMAD.MOV.U32 R7, RZ, RZ, R14 ;  /* 0x000000ffff077224 */ /* 0x000fc600078e000e */
[----:B------:R-:W-:Y:S02]  /*7ca0*/  SEL R19, R20, R15, !P0 ;  /* 0x0000000f14137207 */ /* 0x000fe40004000000 */
[----:B------:R-:W-:-:S07]  /*7cb0*/  SEL R12, R15, R20, !P0 ;  /* 0x000000140f0c7207 */ /* 0x000fce0004000000 */
.L_x_176:
[----:B------:R-:W-:Y:S05]  /*7cc0*/  BSYNC B1 ;  /* 0x0000000000017941 */ /* 0x000fea0003800000 */
.L_x_175:
[----:B------:R-:W-:-:S13]  /*7cd0*/  LOP3.LUT P0, RZ, R4, 0xff, RZ, 0xc0, !PT ;  /* 0x000000ff04ff7812 */ /* 0x000fda000780c0ff */
[----:B------:R-:W-:Y:S05]  /*7ce0*/  @P0 BRA `(.L_x_179) ;  /* 0xfffffff400080947 */ /* 0x000fea000383ffff */
[----:B------:R-:W-:Y:S05]  /*7cf0*/  BSYNC B0 ;  /* 0x0000000000007941 */ /* 0x000fea0003800000 */
.L_x_168:
[----:B------:R-:W-:-:S03]  /*7d00*/  UMOV UR4, 0xffffffff ;  /* 0xffffffff00047882 */ /* 0x000fc60000000000 */
[----:B------:R-:W-:Y:S05]  /*7d10*/  BRA.DIV UR4, `(.L_x_180) ;  /* 0x0000000604807947 */ /* 0x000fea000b800000 */
[----:B------:R-:W-:-:S13]  /*7d20*/  ELECT P6, URZ, PT ;  /* 0x00000000003f782f */ /* 0x000fda00038c0000 */
.L_x_197:
[----:B------:R-:W-:Y:S04]  /*7d30*/  BSSY B0, `(.L_x_181) ;  /* 0x0000046000007945 */ /* 0x000fe80003800000 */
[----:B------:R-:W-:Y:S05]  /*7d40*/  @!P6 BRA `(.L_x_182) ;  /* 0x000000040010e947 */ /* 0x000fea0003800000 */
[----:B------:R-:W-:-:S04]  /*7d50*/  LOP3.LUT R18, R18, 0x2, RZ, 0xfc, !PT ;  /* 0x0000000212127812 */ /* 0x000fc800078efcff */
[----:B------:R-:W-:-:S13]  /*7d60*/  ISETP.NE.AND P0, PT, R18, 0x3, PT ;  /* 0x000000031200780c */ /* 0x000fda0003f05270 */
[----:B------:R-:W-:Y:S05]  /*7d70*/  @!P0 BRA `(.L_x_183) ;  /* 0x0000000000048947 */ /* 0x000fea0003800000 */
[----:B------:R-:W-:Y:S01]  /*7d80*/  BPT.TRAP 0x1 ;  /* 0x000000040000795c */ /* 0x000fe20000300000 */
.L_x_183:
[----:B------:R-:W0:Y:S01]  /*7d90*/  S2R R5, SR_CgaCtaId ;  /* 0x0000000000057919 */ /* 0x000e220000008800 */
[----:B------:R-:W-:Y:S02]  /*7da0*/  MOV R0, 0x400 ;  /* 0x0000040000007802 */ /* 0x000fe40000000f00 */
[----:B------:R-:W-:Y:S02]  /*7db0*/  SHF.L.U32 R4, R3, 0x1f, RZ ;  /* 0x0000001f03047819 */ /* 0x000fe400000006ff */
[----:B0-----:R-:W-:-:S05]  /*7dc0*/  LEA R0, R5, R0, 0x18 ;  /* 0x0000000005007211 */ /* 0x001fca00078ec0ff */
[----:B------:R-:W-:-:S04]  /*7dd0*/  VIADD R0, R0, 0x38 ;  /* 0x0000003800007836 */ /* 0x000fc80000000000 */
[C---:B------:R-:W-:Y:S02]  /*7de0*/  IMAD R7, R13.reuse, 0x8, R0 ;  /* 0x000000080d077824 */ /* 0x040fe400078e0200 */
[----:B------:R-:W-:Y:S02]  /*7df0*/  VIADD R13, R13, 0x1 ;  /* 0x000000010d0d7836 */ /* 0x000fe40000000000 */
[----:B------:R-:W0:Y:S03]  /*7e00*/  SYNCS.PHASECHK.TRANS64.TRYWAIT P0, [R7+URZ], R4 ;  /* 0x00000004070075a7 */ /* 0x000e26000800017f */
[----:B------:R-:W-:-:S04]  /*7e10*/  ISETP.NE.AND P1, PT, R13, 0x7, PT ;  /* 0x000000070d00780c */ /* 0x000fc80003f25270 */
[----:B------:R-:W-:Y:S02]  /*7e20*/  SEL R2, RZ, 0x1, P1 ;  /* 0x00000001ff027807 */ /* 0x000fe40000800000 */
[----:B------:R-:W-:Y:S02]  /*7e30*/  SEL R13, R13, RZ, P1 ;  /* 0x000000ff0d0d7207 */ /* 0x000fe40000800000 */
[----:B------:R-:W-:-:S03]  /*7e40*/  LOP3.LUT R6, R3, R2, RZ, 0x3c, !PT ;  /* 0x0000000203067212 */ /* 0x000fc600078e3cff */
[----:B------:R-:W-:Y:S01]  /*7e50*/  IMAD R8, R13, 0x8, R0 ;  /* 0x000000080d087824 */ /* 0x000fe200078e0200 */
[----:B------:R-:W-:Y:S01]  /*7e60*/  SHF.L.U32 R5, R6, 0x1f, RZ ;  /* 0x0000001f06057819 */ /* 0x000fe200000006ff */
[----:B0-----:R-:W-:Y:S06]  /*7e70*/  @!P0 BRA `(.L_x_184) ;  /* 0x0000000400488947 */ /* 0x001fec0003800000 */
.L_x_198:
[----:B------:R-:W1:Y:S01]  /*7e80*/  SYNCS.PHASECHK.TRANS64.TRYWAIT P0, [R8+URZ], R5 ;  /* 0x00000005080075a7 */ /* 0x000e62000800017f */
[----:B------:R-:W-:-:S05]  /*7e90*/  VIADD R2, R13, 0x1 ;  /* 0x000000010d027836 */ /* 0x000fca0000000000 */
[----:B------:R-:W-:-:S04]  /*7ea0*/  ISETP.NE.AND P1, PT, R2, 0x7, PT ;  /* 0x000000070200780c */ /* 0x000fc80003f25270 */
[----:B------:R-:W-:Y:S02]  /*7eb0*/  SEL R3, RZ, 0x1, P1 ;  /* 0x00000001ff037807 */ /* 0x000fe40000800000 */
[----:B0-----:R-:W-:Y:S02]  /*7ec0*/  SEL R7, R2, RZ, P1 ;  /* 0x000000ff02077207 */ /* 0x001fe40000800000 */
[----:B------:R-:W-:-:S03]  /*7ed0*/  LOP3.LUT R6, R6, R3, RZ, 0x3c, !PT ;  /* 0x0000000306067212 */ /* 0x000fc600078e3cff */
[----:B------:R-:W-:Y:S01]  /*7ee0*/  IMAD R9, R7, 0x8, R0 ;  /* 0x0000000807097824 */ /* 0x000fe200078e0200 */
[----:B------:R-:W-:Y:S01]  /*7ef0*/  SHF.L.U32 R4, R6, 0x1f, RZ ;  /* 0x0000001f06047819 */ /* 0x000fe200000006ff */
[----:B-1----:R-:W-:Y:S06]  /*7f00*/  @!P0 BRA `(.L_x_185) ;  /* 0x0000000400388947 */ /* 0x002fec0003800000 */
.L_x_199:
[----:B------:R-:W1:Y:S01]  /*7f10*/  SYNCS.PHASECHK.TRANS64.TRYWAIT P0, [R9+URZ], R4 ;  /* 0x00000004090075a7 */ /* 0x000e62000800017f */
[----:B------:R-:W-:-:S05]  /*7f20*/  VIADD R2, R7, 0x1 ;  /* 0x0000000107027836 */ /* 0x000fca0000000000 */
[----:B------:R-:W-:-:S04]  /*7f30*/  ISETP.NE.AND P1, PT, R2, 0x7, PT ;  /* 0x000000070200780c */ /* 0x000fc80003f25270 */
[----:B------:R-:W-:Y:S02]  /*7f40*/  SEL R3, RZ, 0x1, P1 ;  /* 0x00000001ff037807 */ /* 0x000fe40000800000 */
[----:B------:R-:W-:Y:S02]  /*7f50*/  SEL R7, R2, RZ, P1 ;  /* 0x000000ff02077207 */ /* 0x000fe40000800000 */
[----:B------:R-:W-:-:S03]  /*7f60*/  LOP3.LUT R6, R6, R3, RZ, 0x3c, !PT ;  /* 0x0000000306067212 */ /* 0x000fc600078e3cff */
[----:B0-----:R-:W-:Y:S01]  /*7f70*/  IMAD R8, R7, 0x8, R0 ;  /* 0x0000000807087824 */ /* 0x001fe200078e0200 */
[----:B------:R-:W-:Y:S01]  /*7f80*/  SHF.L.U32 R5, R6, 0x1f, RZ ;  /* 0x0000001f06057819 */ /* 0x000fe200000006ff */
[----:B-1----:R-:W-:Y:S06]  /*7f90*/  @!P0 BRA `(.L_x_186) ;  /* 0x0000000400288947 */ /* 0x002fec0003800000 */
.L_x_200:
        /* <DEDUP_REMOVED lines=9> */
.L_x_201:
[----:B------:R-:W1:Y:S01]  /*8030*/  SYNCS.PHASECHK.TRANS64.TRYWAIT P0, [R9+URZ], R4 ;  /* 0x00000004090075a7 */ /* 0x000e62000800017f */
[----:B------:R-:W-:-:S05]  /*8040*/  VIADD R2, R7, 0x1 ;  /* 0x0000000107027836 */ /* 0x000fca0000000000 */
[----:B------:R-:W-:-:S04]  /*8050*/  ISETP.NE.AND P1, PT, R2, 0x7, PT ;  /* 0x000000070200780c */ /* 0x000fc80003f25270 */
[----:B------:R-:W-:Y:S02]  /*8060*/  SEL R3, RZ, 0x1, P1 ;  /* 0x00000001ff037807 */ /* 0x000fe40000800000 */
[----:B------:R-:W-:Y:S02]  /*8070*/  SEL R7, R2, RZ, P1 ;  /* 0x000000ff02077207 */ /* 0x000fe40000800000 */
[----:B------:R-:W-:-:S03]  /*8080*/  LOP3.LUT R11, R6, R3, RZ, 0x3c, !PT ;  /* 0x00000003060b7212 */ /* 0x000fc600078e3cff */
[----:B------:R-:W-:Y:S01]  /*8090*/  IMAD R6, R7, 0x8, R0 ;  /* 0x0000000807067824 */ /* 0x000fe200078e0200 */
[----:B0-----:R-:W-:Y:S01]  /*80a0*/  SHF.L.U32 R5, R11, 0x1f, RZ ;  /* 0x0000001f0b057819 */ /* 0x001fe200000006ff */
[----:B-1----:R-:W-:Y:S06]  /*80b0*/  @!P0 BRA `(.L_x_188) ;  /* 0x0000000400088947 */ /* 0x002fec0003800000 */
.L_x_202:
[----:B------:R-:W1:Y:S01]  /*80c0*/  SYNCS.PHASECHK.TRANS64.TRYWAIT P0, [R6+URZ], R5 ;  /* 0x00000005060075a7 */ /* 0x000e62000800017f */
[----:B------:R-:W-:-:S05]  /*80d0*/  VIADD R2, R7, 0x1 ;  /* 0x0000000107027836 */ /* 0x000fca0000000000 */
[----:B------:R-:W-:-:S04]  /*80e0*/  ISETP.NE.AND P1, PT, R2, 0x7, PT ;  /* 0x000000070200780c */ /* 0x000fc80003f25270 */
[----:B0-----:R-:W-:Y:S02]  /*80f0*/  SEL R4, RZ, 0x1, P1 ;  /* 0x00000001ff047807 */ /* 0x001fe40000800000 */
[----:B------:R-:W-:Y:S02]  /*8100*/  SEL R3, R2, RZ, P1 ;  /* 0x000000ff02037207 */ /* 0x000fe40000800000 */
[----:B------:R-:W-:Y:S01]  /*8110*/  LOP3.LUT R4, R11, R4, RZ, 0x3c, !PT ;  /* 0x000000040b047212 */ /* 0x000fe200078e3cff */
[----:B-1----:R-:W-:Y:S06]  /*8120*/  @!P0 BRA `(.L_x_189) ;  /* 0x0000000400008947 */ /* 0x002fec0003800000 */
.L_x_203:
[----:B------:R-:W-:Y:S01]  /*8130*/  IMAD R3, R3, 0x8, R0 ;  /* 0x0000000803037824 */ /* 0x000fe200078e0200 */
[----:B------:R-:W-:-:S07]  /*8140*/  SHF.L.U32 R0, R4, 0x1f, RZ ;  /* 0x0000001f04007819 */ /* 0x000fce00000006ff */
.L_x_190:
[----:B-1----:R1:W2:Y:S02]  /*8150*/  SYNCS.PHASECHK.TRANS64.TRYWAIT P0, [R3+URZ], R0 ;  /* 0x00000000030075a7 */ /* 0x0022a4000800017f */
[----:B--2---:R-:W-:Y:S05]  /*8160*/  @!P0 NANOSLEEP.SYNCS 0x989680 ;  /* 0x009896800000895d */ /* 0x004fea0003900000 */
[----:B------:R-:W2:Y:S02]  /*8170*/  @!P0 SYNCS.PHASECHK.TRANS64 P0, [R3+URZ], R0 ;  /* 0x00000000030085a7 */ /* 0x000ea4000800007f */
[----:B--2---:R-:W-:Y:S05]  /*8180*/  @!P0 BRA `(.L_x_190) ;  /* 0xfffffffc00f08947 */ /* 0x004fea000383ffff */
.L_x_182:
[----:B------:R-:W-:Y:S05]  /*8190*/  BSYNC B0 ;  /* 0x0000000000007941 */ /* 0x000fea0003800000 */
.L_x_181:
[----:B------:R-:W-:Y:S05]  /*81a0*/  EXIT ;  /* 0x000000000000794d */ /* 0x000fea0003800000 */
.L_x_21:
[----:B-1----:R1:W2:Y:S02]  /*81b0*/  SYNCS.PHASECHK.TRANS64.TRYWAIT P1, [R3+URZ], R0 ;  /* 0x00000000030075a7 */ /* 0x0022a4000802017f */
[----:B--2---:R-:W-:Y:S05]  /*81c0*/  @!P1 NANOSLEEP.SYNCS 0x989680 ;  /* 0x009896800000995d */ /* 0x004fea0003900000 */
[----:B------:R-:W2:Y:S02]  /*81d0*/  @!P1 SYNCS.PHASECHK.TRANS64 P1, [R3+URZ], R0 ;  /* 0x00000000030095a7 */ /* 0x000ea4000802007f */
[----:B--2---:R-:W-:Y:S05]  /*81e0*/  @!P1 BRA `(.L_x_21) ;  /* 0xfffffffc00f09947 */ /* 0x004fea000383ffff */
[----:B------:R-:W-:Y:S05]  /*81f0*/  BRA `(.L_x_20) ;  /* 0xffffff9400807947 */ /* 0x000fea000383ffff */
.L_x_26:
[----:B-1----:R1:W2:Y:S02]  /*8200*/  SYNCS.PHASECHK.TRANS64.TRYWAIT P1, [R5+URZ], R4 ;  /* 0x00000004050075a7 */ /* 0x0022a4000802017f */
[----:B--2---:R-:W-:Y:S05]  /*8210*/  @!P1 NANOSLEEP.SYNCS 0x989680 ;  /* 0x009896800000995d */ /* 0x004fea0003900000 */
[----:B------:R-:W2:Y:S02]  /*8220*/  @!P1 SYNCS.PHASECHK.TRANS64 P1, [R5+URZ], R4 ;  /* 0x00000004050095a7 */ /* 0x000ea4000802007f */
[----:B--2---:R-:W-:Y:S05]  /*8230*/  @!P1 BRA `(.L_x_26) ;  /* 0xfffffffc00f09947 */ /* 0x004fea000383ffff */
[----:B------:R-:W-:Y:S05]  /*8240*/  BRA `(.L_x_25) ;  /* 0xffffff98005c7947 */ /* 0x000fea000383ffff */
.L_x_169:
[----:B------:R-:W-:Y:S01]  /*8250*/  BSSY B1, `(.L_x_191) ;  /* 0x0000006000017945 */ /* 0x000fe20003800000 */
[----:B------:R-:W-:-:S07]  /*8260*/  IMAD.MOV.U32 R15, RZ, RZ, -0x1 ;  /* 0xffffffffff0f7424 */ /* 0x000fce00078e00ff */
[----:B------:R-:W-:Y:S05]  /*8270*/  WARPSYNC.COLLECTIVE R15, `(.L_x_192) ;  /* 0x000000000f0c7348 */ /* 0x000fea0003c00000 */
[----:B------:R-:W-:Y:S02]  /*8280*/  ELECT P6, UR62, PT ;  /* 0x00000000003e782f */ /* 0x000fe400038c0000 */
[----:B------:R-:W-:Y:S01]  /*8290*/  MOV R14, UR62 ;  /* 0x0000003e000e7c02 */ /* 0x000fe20008000f00 */
[----:B------:R-:W-:Y:S10]  /*82a0*/  ENDCOLLECTIVE ;  /* 0x000000000000791b */ /* 0x000ff40003800000 */
.L_x_192:
[----:B------:R-:W-:Y:S05]  /*82b0*/  BSYNC B1 ;  /* 0x0000000000017941 */ /* 0x000fea0003800000 */
.L_x_191:
[----:B------:R-:W-:Y:S05]  /*82c0*/  BRA `(.L_x_193) ;  /* 0xffffffec009c7947 */ /* 0x000fea000383ffff */
.L_x_172:
[----:B0-----:R0:W1:Y:S02]  /*82d0*/  SYNCS.PHASECHK.TRANS64.TRYWAIT P0, [R21+URZ+0x38], R12 ;  /* 0x0000380c150075a7 */ /* 0x001064000800017f */
[----:B-1----:R-:W-:Y:S05]  /*82e0*/  @!P0 NANOSLEEP.SYNCS 0x989680 ;  /* 0x009896800000895d */ /* 0x002fea0003900000 */
[----:B------:R-:W1:Y:S02]  /*82f0*/  @!P0 SYNCS.PHASECHK.TRANS64 P0, [R21+URZ+0x38], R12 ;  /* 0x0000380c150085a7 */ /* 0x000e64000800007f */
[----:B-1----:R-:W-:Y:S05]  /*8300*/  @!P0 BRA `(.L_x_172) ;  /* 0xfffffffc00f08947 */ /* 0x002fea000383ffff */
[----:B------:R-:W-:Y:S05]  /*8310*/  BRA `(.L_x_194) ;  /* 0xffffffec00e07947 */ /* 0x000fea000383ffff */
.L_x_180:
[----:B------:R-:W-:Y:S01]  /*8320*/  BSSY B0, `(.L_x_195) ;  /* 0x0000006000007945 */ /* 0x000fe20003800000 */
[----:B------:R-:W-:-:S07]  /*8330*/  IMAD.MOV.U32 R15, RZ, RZ, -0x1 ;  /* 0xffffffffff0f7424 */ /* 0x000fce00078e00ff */
[----:B------:R-:W-:Y:S05]  /*8340*/  WARPSYNC.COLLECTIVE R15, `(.L_x_196) ;  /* 0x000000000f0c7348 */ /* 0x000fea0003c00000 */
[----:B------:R-:W-:Y:S02]  /*8350*/  ELECT P6, UR62, PT ;  /* 0x00000000003e782f */ /* 0x000fe400038c0000 */
[----:B------:R-:W-:Y:S01]  /*8360*/  MOV R14, UR62 ;  /* 0x0000003e000e7c02 */ /* 0x000fe20008000f00 */
[----:B------:R-:W-:Y:S10]  /*8370*/  ENDCOLLECTIVE ;  /* 0x000000000000791b */ /* 0x000ff40003800000 */
.L_x_196:
[----:B------:R-:W-:Y:S05]  /*8380*/  BSYNC B0 ;  /* 0x0000000000007941 */ /* 0x000fea0003800000 */
.L_x_195:
[----:B------:R-:W-:Y:S05]  /*8390*/  BRA `(.L_x_197) ;  /* 0xfffffff800647947 */ /* 0x000fea000383ffff */
.L_x_184:
[----:B0-----:R0:W1:Y:S02]  /*83a0*/  SYNCS.PHASECHK.TRANS64.TRYWAIT P0, [R7+URZ], R4 ;  /* 0x00000004070075a7 */ /* 0x001064000800017f */
[----:B-1----:R-:W-:Y:S05]  /*83b0*/  @!P0 NANOSLEEP.SYNCS 0x989680 ;  /* 0x009896800000895d */ /* 0x002fea0003900000 */
[----:B------:R-:W1:Y:S02]  /*83c0*/  @!P0 SYNCS.PHASECHK.TRANS64 P0, [R7+URZ], R4 ;  /* 0x00000004070085a7 */ /* 0x000e64000800007f */
[----:B-1----:R-:W-:Y:S05]  /*83d0*/  @!P0 BRA `(.L_x_184) ;  /* 0xfffffffc00f08947 */ /* 0x002fea000383ffff */
[----:B------:R-:W-:Y:S05]  /*83e0*/  BRA `(.L_x_198) ;  /* 0xfffffff800a47947 */ /* 0x000fea000383ffff */
.L_x_185:
[----:B0-----:R0:W1:Y:S02]  /*83f0*/  SYNCS.PHASECHK.TRANS64.TRYWAIT P0, [R8+URZ], R5 ;  /* 0x00000005080075a7 */ /* 0x001064000800017f */
[----:B-1----:R-:W-:Y:S05]  /*8400*/  @!P0 NANOSLEEP.SYNCS 0x989680 ;  /* 0x009896800000895d */ /* 0x002fea0003900000 */
[----:B------:R-:W1:Y:S02]  /*8410*/  @!P0 SYNCS.PHASECHK.TRANS64 P0, [R8+URZ], R5 ;  /* 0x00000005080085a7 */ /* 0x000e64000800007f */
[----:B-1----:R-:W-:Y:S05]  /*8420*/  @!P0 BRA `(.L_x_185) ;  /* 0xfffffffc00f08947 */ /* 0x002fea000383ffff */
[----:B------:R-:W-:Y:S05]  /*8430*/  BRA `(.L_x_199) ;  /* 0xfffffff800b47947 */ /* 0x000fea000383ffff */
.L_x_186:
[----:B0-----:R0:W1:Y:S02]  /*8440*/  SYNCS.PHASECHK.TRANS64.TRYWAIT P0, [R9+URZ], R4 ;  /* 0x00000004090075a7 */ /* 0x001064000800017f */
[----:B-1----:R-:W-:Y:S05]  /*8450*/  @!P0 NANOSLEEP.SYNCS 0x989680 ;  /* 0x009896800000895d */ /* 0x002fea0003900000 */
[----:B------:R-:W1:Y:S02]  /*8460*/  @!P0 SYNCS.PHASECHK.TRANS64 P0, [R9+URZ], R4 ;  /* 0x00000004090085a7 */ /* 0x000e64000800007f */
[----:B-1----:R-:W-:Y:S05]  /*8470*/  @!P0 BRA `(.L_x_186) ;  /* 0xfffffffc00f08947 */ /* 0x002fea000383ffff */
[----:B------:R-:W-:Y:S05]  /*8480*/  BRA `(.L_x_200) ;  /* 0xfffffff800c47947 */ /* 0x000fea000383ffff */
.L_x_187:
[----:B0-----:R0:W1:Y:S02]  /*8490*/  SYNCS.PHASECHK.TRANS64.TRYWAIT P0, [R8+URZ], R5 ;  /* 0x00000005080075a7 */ /* 0x001064000800017f */
[----:B-1----:R-:W-:Y:S05]  /*84a0*/  @!P0 NANOSLEEP.SYNCS 0x989680 ;  /* 0x009896800000895d */ /* 0x002fea0003900000 */
[----:B------:R-:W1:Y:S02]  /*84b0*/  @!P0 SYNCS.PHASECHK.TRANS64 P0, [R8+URZ], R5 ;  /* 0x00000005080085a7 */ /* 0x000e64000800007f */
[----:B-1----:R-:W-:Y:S05]  /*84c0*/  @!P0 BRA `(.L_x_187) ;  /* 0xfffffffc00f08947 */ /* 0x002fea000383ffff */
[----:B------:R-:W-:Y:S05]  /*84d0*/  BRA `(.L_x_201) ;  /* 0xfffffff800d47947 */ /* 0x000fea000383ffff */
.L_x_188:
[----:B0-----:R0:W1:Y:S02]  /*84e0*/  SYNCS.PHASECHK.TRANS64.TRYWAIT P0, [R9+URZ], R4 ;  /* 0x00000004090075a7 */ /* 0x001064000800017f */
[----:B-1----:R-:W-:Y:S05]  /*84f0*/  @!P0 NANOSLEEP.SYNCS 0x989680 ;  /* 0x009896800000895d */ /* 0x002fea0003900000 */
[----:B------:R-:W1:Y:S02]  /*8500*/  @!P0 SYNCS.PHASECHK.TRANS64 P0, [R9+URZ], R4 ;  /* 0x00000004090085a7 */ /* 0x000e64000800007f */
[----:B-1----:R-:W-:Y:S05]  /*8510*/  @!P0 BRA `(.L_x_188) ;  /* 0xfffffffc00f08947 */ /* 0x002fea000383ffff */
[----:B------:R-:W-:Y:S05]  /*8520*/  BRA `(.L_x_202) ;  /* 0xfffffff800e47947 */ /* 0x000fea000383ffff */
.L_x_189:
[----:B0-----:R0:W1:Y:S02]  /*8530*/  SYNCS.PHASECHK.TRANS64.TRYWAIT P0, [R6+URZ], R5 ;  /* 0x00000005060075a7 */ /* 0x001064000800017f */
[----:B-1----:R-:W-:Y:S05]  /*8540*/  @!P0 NANOSLEEP.SYNCS 0x989680 ;  /* 0x009896800000895d */ /* 0x002fea0003900000 */
[----:B------:R-:W1:Y:S02]  /*8550*/  @!P0 SYNCS.PHASECHK.TRANS64 P0, [R6+URZ], R5 ;  /* 0x00000005060085a7 */ /* 0x000e64000800007f */
[----:B-1----:R-:W-:Y:S05]  /*8560*/  @!P0 BRA `(.L_x_189) ;  /* 0xfffffffc00f08947 */ /* 0x002fea000383ffff */
[----:B------:R-:W-:Y:S05]  /*8570*/  BRA `(.L_x_203) ;  /* 0xfffffff800ec7947 */ /* 0x000fea000383ffff */
.L_x_204:
[----:B------:R-:W-:-:S00]  /*8580*/  BRA `(.L_x_204) ;  /* 0xfffffffc00fc7947 */ /* 0x000fc0000383ffff */
[----:B------:R-:W-:-:S00]  /*8590*/  NOP ;  /* 0x0000000000007918 */ /* 0x000fc00000000000 */
        /* <DEDUP_REMOVED lines=14> */
.L_x_205:


//--------------------- .nv.global.init           --------------------------
	.section	.nv.global.init,"aw",@progbits
.nv.global.init:
	.type		$str$22,@object
	.size		$str$22,($str$23 - $str$22)
$str$22:
        /*0000*/ 	.byte	0x6b, 0x5f, 0x74, 0x69, 0x6c, 0x65, 0x5f, 0x63, 0x6f, 0x75, 0x6e, 0x74, 0x20, 0x3e, 0x3d, 0x20
        /*0010*/ 	.byte	0x31, 0x00
	.type		$str$23,@object
	.size		$str$23,(__unnamed_1 - $str$23)
$str$23:
        /*0012*/ 	.byte	0x2f, 0x74, 0x6d, 0x70, 0x2f, 0x63, 0x75, 0x74, 0x6c, 0x61, 0x73, 0x73, 0x5f, 0x73, 0x77, 0x65
        /*0022*/ 	.byte	0x65, 0x70, 0x5f, 0x73, 0x72, 0x63, 0x2f, 0x69, 0x6e, 0x63, 0x6c, 0x75, 0x64, 0x65, 0x2f, 0x63
        /*0032*/ 	.byte	0x75, 0x74, 0x6c, 0x61, 0x73, 0x73, 0x2f, 0x67, 0x65, 0x6d, 0x6d, 0x2f, 0x63, 0x6f, 0x6c, 0x6c
        /*0042*/ 	.byte	0x65, 0x63, 0x74, 0x69, 0x76, 0x65, 0x2f, 0x73, 0x6d, 0x39, 0x30, 0x5f, 0x6d, 0x6d, 0x61, 0x5f
        /*0052*/ 	.byte	0x74, 0x6d, 0x61, 0x5f, 0x67, 0x6d, 0x6d, 0x61, 0x5f, 0x73, 0x73, 0x5f, 0x77, 0x61, 0x72, 0x70
        /*0062*/ 	.byte	0x73, 0x70, 0x65, 0x63, 0x69, 0x61, 0x6c, 0x69, 0x7a, 0x65, 0x64, 0x2e, 0x68, 0x70, 0x70, 0x00
	.type		__unnamed_1,@object
	.size		__unnamed_1,(.L_0 - __unnamed_1)
__unnamed_1:
        /*0072*/ 	.byte	0x76, 0x6f, 0x69, 0x64, 0x20, 0x63, 0x75, 0x74, 0x6c, 0x61, 0x73, 0x73, 0x3a, 0x3a, 0x67, 0x65
        /* <DEDUP_REMOVED lines=181> */
.L_0:


//--------------------- .nv.shared._ZN7cutlass13device_kernelINS_4gemm6kernel13GemmUniversalIN4cute5tupleIJiiiiEEENS1_10collective13CollectiveMmaINS1_34MainloopSm90TmaGmmaWarpSpecializedILi7ENS5_IJNS4_1CILi2EEENSA_ILi4EEENSA_ILi1EEEEEENS1_35KernelTmaWarpSpecializedCooperativeEEENS5_IJNSA_ILi128EEESH_NSA_ILi64EEEEEENS_6half_tENS5_IJSD_llEEESK_NS5_IJlSD_lEEENS4_8TiledMMAINS4_8MMA_AtomIJNS4_4SM904GMMA26MMA_64x128x16_F32F16F16_SSILNSQ_5MajorE1ELSS_0ELNSQ_7ScaleInE1ELST_1EEEEEENS4_6LayoutINS5_IJSB_SD_SD_EEENS5_IJSD_NSA_ILi0EEESY_EEEEENS5_IJNS4_10UnderscoreES11_S11_EEEEENS4_23SM90_TMA_LOAD_MULTICASTENS4_14ComposedLayoutINS4_7SwizzleILi3ELi4ELi3EEENS4_18smem_ptr_flag_bitsILi16EEENSW_INS5_IJSI_NSA_ILi8EEEEEENS5_IJSD_SI_EEEEEEEvNS4_8identityES14_NS15_IS17_S19_NSW_INS5_IJS1A_SI_EEENS5_IJSI_SD_EEEEEEEvS1F_EENS_8epilogue10collective6detail29Sm90TmaWarpSpecializedAdapterINS1M_15DefaultEpilogueISK_SM_SM_NS1L_6thread17LinearCombinationISK_Li1EffLNS1Q_9ScaleType4KindE0ELNS_15FloatRoundStyleE2ESK_EENS1_15EpilogueDefaultEEEEEvvEEEEvNT_6ParamsE --------------------------
	.section	.nv.shared._ZN7cutlass13device_kernelINS_4gemm6kernel13GemmUniversalIN4cute5tupleIJiiiiEEENS1_10collective13CollectiveMmaINS1_34MainloopSm90TmaGmmaWarpSpecializedILi7ENS5_IJNS4_1CILi2EEENSA_ILi4EEENSA_ILi1EEEEEENS1_35KernelTmaWarpSpecializedCooperativeEEENS5_IJNSA_ILi128EEESH_NSA_ILi64EEEEEENS_6half_tENS5_IJSD_llEEESK_NS5_IJlSD_lEEENS4_8TiledMMAINS4_8MMA_AtomIJNS4_4SM904GMMA26MMA_64x128x16_F32F16F16_SSILNSQ_5MajorE1ELSS_0ELNSQ_7ScaleInE1ELST_1EEEEEENS4_6LayoutINS5_IJSB_SD_SD_EEENS5_IJSD_NSA_ILi0EEESY_EEEEENS5_IJNS4_10UnderscoreES11_S11_EEEEENS4_23SM90_TMA_LOAD_MULTICASTENS4_14ComposedLayoutINS4_7SwizzleILi3ELi4ELi3EEENS4_18smem_ptr_flag_bitsILi16EEENSW_INS5_IJSI_NSA_ILi8EEEEEENS5_IJSD_SI_EEEEEEEvNS4_8identityES14_NS15_IS17_S19_NSW_INS5_IJS1A_SI_EEENS5_IJSI_SD_EEEEEEEvS1F_EENS_8epilogue10collective6detail29Sm90TmaWarpSpecializedAdapterINS1M_15DefaultEpilogueISK_SM_SM_NS1L_6thread17LinearCombinationISK_Li1EffLNS1Q_9ScaleType4KindE0ELNS_15FloatRoundStyleE2ESK_EENS1_15EpilogueDefaultEEEEEvvEEEEvNT_6ParamsE,"aw",@nobits
	.sectionflags	@""
	.align	16
	.zero		1024


//--------------------- .nv.shared.reserved.0     --------------------------
	.section	.nv.shared.reserved.0,"aw",@nobits
	.weak		__nv_reservedSMEM_offset_0_alias
	.size		__nv_reservedSMEM_offset_0_alias, 0, 0
	.other		__nv_reservedSMEM_offset_0_alias,@"STO_CUDA_RESERVED_SHARED STV_DEFAULT"
__nv_reservedSMEM_offset_0_alias:
	.zero		0


//--------------------- .nv.global                --------------------------
	.section	.nv.global,"aw",@nobits
.nv.global:
	.type		_ZN40_INTERNAL_b0d4d5f2_4_k_cu_7fde1c83_282354cute1_E,@object
	.size		_ZN40_INTERNAL_b0d4d5f2_4_k_cu_7fde1c83_282354cute1_E,(_ZN40_INTERNAL_b0d4d5f2_4_k_cu_7fde1c83_282354cuda3std3__45__cpo6cbeginE - _ZN40_INTERNAL_b0d4d5f2_4_k_cu_7fde1c83_282354cute1_E)
_ZN40_INTERNAL_b0d4d5f2_4_k_cu_7fde1c83_282354cute1_E:
	.zero		1
	.type		_ZN40_INTERNAL_b0d4d5f2_4_k_cu_7fde1c83_282354cuda3std3__45__cpo6cbeginE,@object
	.size		_ZN40_INTERNAL_b0d4d5f2_4_k_cu_7fde1c83_282354cuda3std3__45__cpo6cbeginE,(_ZN40_INTERNAL_b0d4d5f2_4_k_cu_7fde1c83_282354cuda3std3__48in_placeE - _ZN40_INTERNAL_b0d4d5f2_4_k_cu_7fde1c83_282354cuda3std3__45__cpo6cbeginE)
_ZN40_INTERNAL_b0d4d5f2_4_k_cu_7fde1c83_282354cuda3std3__45__cpo6cbeginE:
	.zero		1
	.type		_ZN40_INTERNAL_b0d4d5f2_4_k_cu_7fde1c83_282354cuda3std3__48in_placeE,@object
	.size		_ZN40_INTERNAL_b0d4d5f2_4_k_cu_7fde1c83_282354cuda3std3__48in_placeE,(_ZN40_INTERNAL_b0d4d5f2_4_k_cu_7fde1c83_282354cuda3std6ranges3__45__cpo9iter_moveE - _ZN40_INTERNAL_b0d4d5f2_4_k_cu_7fde1c83_282354cuda3std3__48in_placeE)
_ZN40_INTERNAL_b0d4d5f2_4_k_cu_7fde1c83_282354cuda3std3__48in_placeE:
	.zero		1
	.type		_ZN40_INTERNAL_b0d4d5f2_4_k_cu_7fde1c83_282354cuda3std6ranges3__45__cpo9iter_moveE,@object
	.size		_ZN40_INTERNAL_b0d4d5f2_4_k_cu_7fde1c83_282354cuda3std6ranges3__45__cpo9iter_moveE,(_ZN40_INTERNAL_b0d4d5f2_4_k_cu_7fde1c83_282354cuda3std3__45__cpo5beginE - _ZN40_INTERNAL_b0d4d5f2_4_k_cu_7fde1c83_282354cuda3std6ranges3__45__cpo9iter_moveE)
_ZN40_INTERNAL_b0d4d5f2_4_k_cu_7fde1c83_282354cuda3std6ranges3__45__cpo9iter_moveE:
	.zero		1
	.type		_ZN40_INTERNAL_b0d4d5f2_4_k_cu_7fde1c83_282354cuda3std3__45__cpo5beginE,@object
	.size		_ZN40_INTERNAL_b0d4d5f2_4_k_cu_7fde1c83_282354cuda3std3__45__cpo5beginE,(_ZN40_INTERNAL_b0d4d5f2_4_k_cu_7fde1c83_282354cuda3std3__442_GLOBAL__N__b0d4d5f2_4_k_cu_7fde1c83_282356ignoreE - _ZN40_INTERNAL_b0d4d5f2_4_k_cu_7fde1c83_282354cuda3std3__45__cpo5beginE)
_ZN40_INTERNAL_b0d4d5f2_4_k_cu_7fde1c83_282354cuda3std3__45__cpo5beginE:
	.zero		1
	.type		_ZN40_INTERNAL_b0d4d5f2_4_k_cu_7fde1c83_282354cuda3std3__442_GLOBAL__N__b0d4d5f2_4_k_cu_7fde1c83_282356ignoreE,@object
	.size		_ZN40_INTERNAL_b0d4d5f2_4_k_cu_7fde1c83_282354cuda3std3__442_GLOBAL__N__b0d4d5f2_4_k_cu_7fde1c83_282356ignoreE,(_ZN40_INTERNAL_b0d4d5f2_4_k_cu_7fde1c83_282354cute7productE - _ZN40_INTERNAL_b0d4d5f2_4_k_cu_7fde1c83_282354cuda3std3__442_GLOBAL__N__b0d4d5f2_4_k_cu_7fde1c83_282356ignoreE)
_ZN40_INTERNAL_b0d4d5f2_4_k_cu_7fde1c83_282354cuda3std3__442_GLOBAL__N__b0d4d5f2_4_k_cu_7fde1c83_282356ignoreE:
	.zero		1
	.type		_ZN40_INTERNAL_b0d4d5f2_4_k_cu_7fde1c83_282354cute7productE,@object
	.size		_ZN40_INTERNAL_b0d4d5f2_4_k_cu_7fde1c83_282354cute7productE,(_ZN40_INTERNAL_b0d4d5f2_4_k_cu_7fde1c83_282354cuda3std3__45__cpo3endE - _ZN40_INTERNAL_b0d4d5f2_4_k_cu_7fde1c83_282354cute7productE)
_ZN40_INTERNAL_b0d4d5f2_4_k_cu_7fde1c83_282354cute7productE:
	.zero		1
	.type		_ZN40_INTERNAL_b0d4d5f2_4_k_cu_7fde1c83_282354cuda3std3__45__cpo3endE,@object
	.size		_ZN40_INTERNAL_b0d4d5f2_4_k_cu_7fde1c83_282354cuda3std3__45__cpo3endE,(_ZN40_INTERNAL_b0d4d5f2_4_k_cu_7fde1c83_282354cuda3std3__419piecewise_constructE - _ZN40_INTERNAL_b0d4d5f2_4_k_cu_7fde1c83_282354cuda3std3__45__cpo3endE)
_ZN40_INTERNAL_b0d4d5f2_4_k_cu_7fde1c83_282354cuda3std3__45__cpo3endE:
	.zero		1
	.type		_ZN40_INTERNAL_b0d4d5f2_4_k_cu_7fde1c83_282354cuda3std3__419piecewise_constructE,@object
	.size		_ZN40_INTERNAL_b0d4d5f2_4_k_cu_7fde1c83_282354cuda3std3__419piecewise_constructE,(_ZN40_INTERNAL_b0d4d5f2_4_k_cu_7fde1c83_282354cuda3std3__45__cpo4cendE - _ZN40_INTERNAL_b0d4d5f2_4_k_cu_7fde1c83_282354cuda3std3__419piecewise_constructE)
_ZN40_INTERNAL_b0d4d5f2_4_k_cu_7fde1c83_282354cuda3std3__419piecewise_constructE:
	.zero		1
	.type		_ZN40_INTERNAL_b0d4d5f2_4_k_cu_7fde1c83_282354cuda3std3__45__cpo4cendE,@object
	.size		_ZN40_INTERNAL_b0d4d5f2_4_k_cu_7fde1c83_282354cuda3std3__45__cpo4cendE,(_ZN40_INTERNAL_b0d4d5f2_4_k_cu_7fde1c83_282354cuda3std6ranges3__45__cpo4swapE - _ZN40_INTERNAL_b0d4d5f2_4_k_cu_7fde1c83_282354cuda3std3__45__cpo4cendE)
_ZN40_INTERNAL_b0d4d5f2_4_k_cu_7fde1c83_282354cuda3std3__45__cpo4cendE:
	.zero		1
	.type		_ZN40_INTERNAL_b0d4d5f2_4_k_cu_7fde1c83_282354cuda3std6ranges3__45__cpo4swapE,@object
	.size		_ZN40_INTERNAL_b0d4d5f2_4_k_cu_7fde1c83_282354cuda3std6ranges3__45__cpo4swapE,(.L_8 - _ZN40_INTERNAL_b0d4d5f2_4_k_cu_7fde1c83_282354cuda3std6ranges3__45__cpo4swapE)
_ZN40_INTERNAL_b0d4d5f2_4_k_cu_7fde1c83_282354cuda3std6ranges3__45__cpo4swapE:
	.zero		1
.L_8:


//--------------------- .nv.constant0._ZN7cutlass13device_kernelINS_4gemm6kernel13GemmUniversalIN4cute5tupleIJiiiiEEENS1_10collective13CollectiveMmaINS1_34MainloopSm90TmaGmmaWarpSpecializedILi7ENS5_IJNS4_1CILi2EEENSA_ILi4EEENSA_ILi1EEEEEENS1_35KernelTmaWarpSpecializedCooperativeEEENS5_IJNSA_ILi128EEESH_NSA_ILi64EEEEEENS_6half_tENS5_IJSD_llEEESK_NS5_IJlSD_lEEENS4_8TiledMMAINS4_8MMA_AtomIJNS4_4SM904GMMA26MMA_64x128x16_F32F16F16_SSILNSQ_5MajorE1ELSS_0ELNSQ_7ScaleInE1ELST_1EEEEEENS4_6LayoutINS5_IJSB_SD_SD_EEENS5_IJSD_NSA_ILi0EEESY_EEEEENS5_IJNS4_10UnderscoreES11_S11_EEEEENS4_23SM90_TMA_LOAD_MULTICASTENS4_14ComposedLayoutINS4_7SwizzleILi3ELi4ELi3EEENS4_18smem_ptr_flag_bitsILi16EEENSW_INS5_IJSI_NSA_ILi8EEEEEENS5_IJSD_SI_EEEEEEEvNS4_8identityES14_NS15_IS17_S19_NSW_INS5_IJS1A_SI_EEENS5_IJSI_SD_EEEEEEEvS1F_EENS_8epilogue10collective6detail29Sm90TmaWarpSpecializedAdapterINS1M_15DefaultEpilogueISK_SM_SM_NS1L_6thread17LinearCombinationISK_Li1EffLNS1Q_9ScaleType4KindE0ELNS_15FloatRoundStyleE2ESK_EENS1_15EpilogueDefaultEEEEEvvEEEEvNT_6ParamsE --------------------------
	.section	.nv.constant0._ZN7cutlass13device_kernelINS_4gemm6kernel13GemmUniversalIN4cute5tupleIJiiiiEEENS1_10collective13CollectiveMmaINS1_34MainloopSm90TmaGmmaWarpSpecializedILi7ENS5_IJNS4_1CILi2EEENSA_ILi4EEENSA_ILi1EEEEEENS1_35KernelTmaWarpSpecializedCooperativeEEENS5_IJNSA_ILi128EEESH_NSA_ILi64EEEEEENS_6half_tENS5_IJSD_llEEESK_NS5_IJlSD_lEEENS4_8TiledMMAINS4_8MMA_AtomIJNS4_4SM904GMMA26MMA_64x128x16_F32F16F16_SSILNSQ_5MajorE1ELSS_0ELNSQ_7ScaleInE1ELST_1EEEEEENS4_6LayoutINS5_IJSB_SD_SD_EEENS5_IJSD_NSA_ILi0EEESY_EEEEENS5_IJNS4_10UnderscoreES11_S11_EEEEENS4_23SM90_TMA_LOAD_MULTICASTENS4_14ComposedLayoutINS4_7SwizzleILi3ELi4ELi3EEENS4_18smem_ptr_flag_bitsILi16EEENSW_INS5_IJSI_NSA_ILi8EEEEEENS5_IJSD_SI_EEEEEEEvNS4_8identityES14_NS15_IS17_S19_NSW_INS5_IJS1A_SI_EEENS5_IJSI_SD_EEEEEEEvS1F_EENS_8epilogue10collective6detail29Sm90TmaWarpSpecializedAdapterINS1M_15DefaultEpilogueISK_SM_SM_NS1L_6thread17LinearCombinationISK_Li1EffLNS1Q_9ScaleType4KindE0ELNS_15FloatRoundStyleE2ESK_EENS1_15EpilogueDefaultEEEEEvvEEEEvNT_6ParamsE,"a",@progbits
	.sectionflags	@""
	.align	4
.nv.constant0._ZN7cutlass13device_kernelINS_4gemm6kernel13GemmUniversalIN4cute5tupleIJiiiiEEENS1_10collective13CollectiveMmaINS1_34MainloopSm90TmaGmmaWarpSpecializedILi7ENS5_IJNS4_1CILi2EEENSA_ILi4EEENSA_ILi1EEEEEENS1_35KernelTmaWarpSpecializedCooperativeEEENS5_IJNSA_ILi128EEESH_NSA_ILi64EEEEEENS_6half_tENS5_IJSD_llEEESK_NS5_IJlSD_lEEENS4_8TiledMMAINS4_8MMA_AtomIJNS4_4SM904GMMA26MMA_64x128x16_F32F16F16_SSILNSQ_5MajorE1ELSS_0ELNSQ_7ScaleInE1ELST_1EEEEEENS4_6LayoutINS5_IJSB_SD_SD_EEENS5_IJSD_NSA_ILi0EEESY_EEEEENS5_IJNS4_10UnderscoreES11_S11_EEEEENS4_23SM90_TMA_LOAD_MULTICASTENS4_14ComposedLayoutINS4_7SwizzleILi3ELi4ELi3EEENS4_18smem_ptr_flag_bitsILi16EEENSW_INS5_IJSI_NSA_ILi8EEEEEENS5_IJSD_SI_EEEEEEEvNS4_8identityES14_NS15_IS17_S19_NSW_INS5_IJS1A_SI_EEENS5_IJSI_SD_EEEEEEEvS1F_EENS_8epilogue10collective6detail29Sm90TmaWarpSpecializedAdapterINS1M_15DefaultEpilogueISK_SM_SM_NS1L_6thread17LinearCombinationISK_Li1EffLNS1Q_9ScaleType4KindE0ELNS_15FloatRoundStyleE2ESK_EENS1_15EpilogueDefaultEEEEEvvEEEEvNT_6ParamsE:
	.zero		1664


//--------------------- SYMBOLS --------------------------

	.type		.nv.reservedSmem.offset0,@object
	.size		.nv.reservedSmem.offset0,0x4
	.type		__assertfail,@function
